//
// Generated by NVIDIA NVVM Compiler
//
// Compiler Build ID: CL-36424714
// Cuda compilation tools, release 13.0, V13.0.88
// Based on NVVM 20.0.0
//

.version 9.0
.target sm_100
.address_size 64

	// .globl	_ZN12warp_kernels21warp_cooperative_gemvEPKjPK6__halfS4_PS2_ii
// _ZZN12warp_kernels21warp_cooperative_gemvEPKjPK6__halfS4_PS2_iiE12shared_input has been demoted
// _ZZN12warp_kernels15multi_warp_gemvEPKjPK6__halfS4_PS2_iiiE12warp_results has been demoted

.visible .entry _ZN12warp_kernels21warp_cooperative_gemvEPKjPK6__halfS4_PS2_ii(
	.param .u64 .ptr .align 1 _ZN12warp_kernels21warp_cooperative_gemvEPKjPK6__halfS4_PS2_ii_param_0,
	.param .u64 .ptr .align 1 _ZN12warp_kernels21warp_cooperative_gemvEPKjPK6__halfS4_PS2_ii_param_1,
	.param .u64 .ptr .align 1 _ZN12warp_kernels21warp_cooperative_gemvEPKjPK6__halfS4_PS2_ii_param_2,
	.param .u64 .ptr .align 1 _ZN12warp_kernels21warp_cooperative_gemvEPKjPK6__halfS4_PS2_ii_param_3,
	.param .u32 _ZN12warp_kernels21warp_cooperative_gemvEPKjPK6__halfS4_PS2_ii_param_4,
	.param .u32 _ZN12warp_kernels21warp_cooperative_gemvEPKjPK6__halfS4_PS2_ii_param_5
)
{
	.reg .pred 	%p<27>;
	.reg .b16 	%rs<173>;
	.reg .b32 	%r<127>;
	.reg .b32 	%f<34>;
	.reg .b64 	%rd<31>;
	// demoted variable
	.shared .align 2 .b8 _ZZN12warp_kernels21warp_cooperative_gemvEPKjPK6__halfS4_PS2_iiE12shared_input[4096];
	ld.param.u64 	%rd8, [_ZN12warp_kernels21warp_cooperative_gemvEPKjPK6__halfS4_PS2_ii_param_0];
	ld.param.u64 	%rd11, [_ZN12warp_kernels21warp_cooperative_gemvEPKjPK6__halfS4_PS2_ii_param_1];
	ld.param.u64 	%rd9, [_ZN12warp_kernels21warp_cooperative_gemvEPKjPK6__halfS4_PS2_ii_param_2];
	ld.param.u64 	%rd10, [_ZN12warp_kernels21warp_cooperative_gemvEPKjPK6__halfS4_PS2_ii_param_3];
	ld.param.u32 	%r42, [_ZN12warp_kernels21warp_cooperative_gemvEPKjPK6__halfS4_PS2_ii_param_4];
	ld.param.u32 	%r41, [_ZN12warp_kernels21warp_cooperative_gemvEPKjPK6__halfS4_PS2_ii_param_5];
	cvta.to.global.u64 	%rd1, %rd11;
	mov.u32 	%r125, %tid.x;
	shr.u32 	%r43, %r125, 5;
	and.b32  	%r2, %r125, 31;
	mov.u32 	%r44, %ctaid.x;
	mov.u32 	%r3, %ntid.x;
	shr.u32 	%r45, %r3, 5;
	mad.lo.s32 	%r4, %r45, %r44, %r43;
	setp.ge.s32 	%p1, %r4, %r42;
	@%p1 bra 	$L__BB0_53;
	setp.ge.s32 	%p2, %r125, %r41;
	@%p2 bra 	$L__BB0_8;
	min.u32 	%r5, %r41, 2048;
	add.s32 	%r46, %r125, %r3;
	max.u32 	%r47, %r5, %r46;
	setp.lt.u32 	%p3, %r46, %r5;
	selp.u32 	%r48, 1, 0, %p3;
	add.s32 	%r49, %r46, %r48;
	sub.s32 	%r50, %r47, %r49;
	div.u32 	%r51, %r50, %r3;
	add.s32 	%r6, %r51, %r48;
	and.b32  	%r52, %r6, 3;
	setp.eq.s32 	%p4, %r52, 3;
	@%p4 bra 	$L__BB0_5;
	add.s32 	%r53, %r6, 1;
	and.b32  	%r54, %r53, 3;
	mul.wide.u32 	%rd12, %r125, 2;
	add.s64 	%rd30, %rd1, %rd12;
	mul.wide.u32 	%rd3, %r3, 2;
	shl.b32 	%r55, %r125, 1;
	mov.u32 	%r56, _ZZN12warp_kernels21warp_cooperative_gemvEPKjPK6__halfS4_PS2_iiE12shared_input;
	add.s32 	%r119, %r56, %r55;
	shl.b32 	%r8, %r3, 1;
	neg.s32 	%r118, %r54;
	mad.lo.s32 	%r125, %r3, %r54, %r125;
$L__BB0_4:
	.pragma "nounroll";
	ld.global.nc.u16 	%rs54, [%rd30];
	st.shared.u16 	[%r119], %rs54;
	add.s64 	%rd30, %rd30, %rd3;
	add.s32 	%r119, %r119, %r8;
	add.s32 	%r118, %r118, 1;
	setp.ne.s32 	%p5, %r118, 0;
	@%p5 bra 	$L__BB0_4;
$L__BB0_5:
	setp.lt.u32 	%p6, %r6, 3;
	@%p6 bra 	$L__BB0_8;
	shl.b32 	%r16, %r3, 1;
	add.s32 	%r124, %r125, %r16;
	shl.b32 	%r18, %r3, 2;
	mad.lo.s32 	%r123, %r3, 3, %r125;
	add.s32 	%r122, %r3, %r125;
	shl.b32 	%r57, %r125, 1;
	mov.u32 	%r58, _ZZN12warp_kernels21warp_cooperative_gemvEPKjPK6__halfS4_PS2_iiE12shared_input;
	add.s32 	%r121, %r58, %r57;
	shl.b32 	%r22, %r3, 3;
	mul.lo.s32 	%r23, %r3, 6;
$L__BB0_7:
	mul.wide.u32 	%rd13, %r125, 2;
	add.s64 	%rd14, %rd1, %rd13;
	ld.global.nc.u16 	%rs55, [%rd14];
	st.shared.u16 	[%r121], %rs55;
	add.s32 	%r59, %r125, %r3;
	add.s32 	%r60, %r121, %r16;
	mul.wide.u32 	%rd15, %r122, 2;
	add.s64 	%rd16, %rd1, %rd15;
	ld.global.nc.u16 	%rs56, [%rd16];
	st.shared.u16 	[%r60], %rs56;
	add.s32 	%r61, %r59, %r3;
	add.s32 	%r62, %r121, %r18;
	mul.wide.u32 	%rd17, %r124, 2;
	add.s64 	%rd18, %rd1, %rd17;
	ld.global.nc.u16 	%rs57, [%rd18];
	st.shared.u16 	[%r62], %rs57;
	add.s32 	%r63, %r61, %r3;
	add.s32 	%r64, %r121, %r23;
	mul.wide.u32 	%rd19, %r123, 2;
	add.s64 	%rd20, %rd1, %rd19;
	ld.global.nc.u16 	%rs58, [%rd20];
	st.shared.u16 	[%r64], %rs58;
	add.s32 	%r125, %r63, %r3;
	add.s32 	%r124, %r124, %r18;
	add.s32 	%r123, %r123, %r18;
	add.s32 	%r122, %r122, %r18;
	add.s32 	%r121, %r121, %r22;
	setp.lt.s32 	%p7, %r125, %r5;
	@%p7 bra 	$L__BB0_7;
$L__BB0_8:
	bar.sync 	0;
	mov.f32 	%f1, 0f00000000;
	// begin inline asm
	{  cvt.rn.f16.f32 %rs158, %f1;}

	// end inline asm
	cvta.to.global.u64 	%rd21, %rd9;
	mul.wide.s32 	%rd22, %r4, 2;
	add.s64 	%rd23, %rd21, %rd22;
	ld.global.nc.u16 	%rs2, [%rd23];
	shr.s32 	%r65, %r41, 31;
	shr.u32 	%r66, %r65, 29;
	add.s32 	%r67, %r41, %r66;
	shr.s32 	%r34, %r67, 3;
	setp.ge.s32 	%p8, %r2, %r34;
	@%p8 bra 	$L__BB0_51;
	cvta.to.global.u64 	%rd6, %rd8;
	mul.lo.s32 	%r35, %r34, %r4;
	mov.u32 	%r70, _ZZN12warp_kernels21warp_cooperative_gemvEPKjPK6__halfS4_PS2_iiE12shared_input;
	mov.u32 	%r126, %r2;
$L__BB0_10:
	add.s32 	%r68, %r126, %r35;
	mul.wide.s32 	%rd24, %r68, 4;
	add.s64 	%rd25, %rd6, %rd24;
	ld.global.nc.u32 	%r37, [%rd25];
	shl.b32 	%r38, %r126, 3;
	setp.ge.s32 	%p9, %r38, %r41;
	shl.b32 	%r69, %r126, 4;
	add.s32 	%r39, %r70, %r69;
	mul.wide.u32 	%rd26, %r38, 2;
	add.s64 	%rd7, %rd1, %rd26;
	@%p9 bra 	$L__BB0_15;
	cvt.u16.u32 	%rs62, %r37;
	and.b16  	%rs63, %rs62, 15;
	cvt.rn.f32.u16 	%f4, %rs63;
	add.f32 	%f5, %f4, 0fC0F00000;
	// begin inline asm
	{  cvt.f32.f16 %f2, %rs2;}

	// end inline asm
	mul.f32 	%f3, %f5, %f2;
	// begin inline asm
	{  cvt.rn.f16.f32 %rs61, %f3;}

	// end inline asm
	setp.gt.u32 	%p10, %r38, 2047;
	@%p10 bra 	$L__BB0_13;
	ld.shared.u16 	%rs157, [%r39];
	bra.uni 	$L__BB0_14;
$L__BB0_13:
	ld.global.nc.u16 	%rs157, [%rd7];
$L__BB0_14:
	// begin inline asm
	{fma.rn.f16 %rs158,%rs61,%rs157,%rs158;
}
	// end inline asm
$L__BB0_15:
	add.s32 	%r71, %r38, 1;
	setp.ge.s32 	%p11, %r71, %r41;
	@%p11 bra 	$L__BB0_20;
	cvt.u16.u32 	%rs70, %r37;
	and.b16  	%rs71, %rs70, 240;
	shr.u16 	%rs72, %rs71, 4;
	cvt.rn.f32.u16 	%f8, %rs72;
	add.f32 	%f9, %f8, 0fC0F00000;
	// begin inline asm
	{  cvt.f32.f16 %f6, %rs2;}

	// end inline asm
	mul.f32 	%f7, %f9, %f6;
	// begin inline asm
	{  cvt.rn.f16.f32 %rs69, %f7;}

	// end inline asm
	setp.lt.u32 	%p12, %r38, 2047;
	@%p12 bra 	$L__BB0_18;
	ld.global.nc.u16 	%rs159, [%rd7+2];
	bra.uni 	$L__BB0_19;
$L__BB0_18:
	ld.shared.u16 	%rs159, [%r39+2];
$L__BB0_19:
	// begin inline asm
	{fma.rn.f16 %rs158,%rs69,%rs159,%rs158;
}
	// end inline asm
$L__BB0_20:
	add.s32 	%r72, %r38, 2;
	setp.ge.s32 	%p13, %r72, %r41;
	@%p13 bra 	$L__BB0_25;
	cvt.u16.u32 	%rs79, %r37;
	shr.u16 	%rs80, %rs79, 8;
	and.b16  	%rs81, %rs80, 15;
	cvt.rn.f32.u16 	%f12, %rs81;
	add.f32 	%f13, %f12, 0fC0F00000;
	// begin inline asm
	{  cvt.f32.f16 %f10, %rs2;}

	// end inline asm
	mul.f32 	%f11, %f13, %f10;
	// begin inline asm
	{  cvt.rn.f16.f32 %rs78, %f11;}

	// end inline asm
	setp.lt.u32 	%p14, %r38, 2046;
	@%p14 bra 	$L__BB0_23;
	ld.global.nc.u16 	%rs161, [%rd7+4];
	bra.uni 	$L__BB0_24;
$L__BB0_23:
	ld.shared.u16 	%rs161, [%r39+4];
$L__BB0_24:
	// begin inline asm
	{fma.rn.f16 %rs158,%rs78,%rs161,%rs158;
}
	// end inline asm
$L__BB0_25:
	add.s32 	%r73, %r38, 3;
	setp.ge.s32 	%p15, %r73, %r41;
	@%p15 bra 	$L__BB0_30;
	cvt.u16.u32 	%rs88, %r37;
	shr.u16 	%rs89, %rs88, 12;
	cvt.rn.f32.u16 	%f16, %rs89;
	add.f32 	%f17, %f16, 0fC0F00000;
	// begin inline asm
	{  cvt.f32.f16 %f14, %rs2;}

	// end inline asm
	mul.f32 	%f15, %f17, %f14;
	// begin inline asm
	{  cvt.rn.f16.f32 %rs87, %f15;}

	// end inline asm
	setp.lt.u32 	%p16, %r38, 2045;
	@%p16 bra 	$L__BB0_28;
	ld.global.nc.u16 	%rs163, [%rd7+6];
	bra.uni 	$L__BB0_29;
$L__BB0_28:
	ld.shared.u16 	%rs163, [%r39+6];
$L__BB0_29:
	// begin inline asm
	{fma.rn.f16 %rs158,%rs87,%rs163,%rs158;
}
	// end inline asm
$L__BB0_30:
	add.s32 	%r74, %r38, 4;
	setp.ge.s32 	%p17, %r74, %r41;
	@%p17 bra 	$L__BB0_35;
	{ .reg .b16 tmp; mov.b32 {tmp, %rs96}, %r37; }
	and.b16  	%rs97, %rs96, 15;
	cvt.rn.f32.u16 	%f20, %rs97;
	add.f32 	%f21, %f20, 0fC0F00000;
	// begin inline asm
	{  cvt.f32.f16 %f18, %rs2;}

	// end inline asm
	mul.f32 	%f19, %f21, %f18;
	// begin inline asm
	{  cvt.rn.f16.f32 %rs95, %f19;}

	// end inline asm
	setp.lt.u32 	%p18, %r38, 2044;
	@%p18 bra 	$L__BB0_33;
	ld.global.nc.u16 	%rs165, [%rd7+8];
	bra.uni 	$L__BB0_34;
$L__BB0_33:
	ld.shared.u16 	%rs165, [%r39+8];
$L__BB0_34:
	// begin inline asm
	{fma.rn.f16 %rs158,%rs95,%rs165,%rs158;
}
	// end inline asm
$L__BB0_35:
	add.s32 	%r75, %r38, 5;
	setp.ge.s32 	%p19, %r75, %r41;
	@%p19 bra 	$L__BB0_40;
	shr.u32 	%r76, %r37, 20;
	cvt.u16.u32 	%rs104, %r76;
	and.b16  	%rs105, %rs104, 15;
	cvt.rn.f32.u16 	%f24, %rs105;
	add.f32 	%f25, %f24, 0fC0F00000;
	// begin inline asm
	{  cvt.f32.f16 %f22, %rs2;}

	// end inline asm
	mul.f32 	%f23, %f25, %f22;
	// begin inline asm
	{  cvt.rn.f16.f32 %rs103, %f23;}

	// end inline asm
	setp.lt.u32 	%p20, %r38, 2043;
	@%p20 bra 	$L__BB0_38;
	ld.global.nc.u16 	%rs167, [%rd7+10];
	bra.uni 	$L__BB0_39;
$L__BB0_38:
	ld.shared.u16 	%rs167, [%r39+10];
$L__BB0_39:
	// begin inline asm
	{fma.rn.f16 %rs158,%rs103,%rs167,%rs158;
}
	// end inline asm
$L__BB0_40:
	add.s32 	%r77, %r38, 6;
	setp.ge.s32 	%p21, %r77, %r41;
	@%p21 bra 	$L__BB0_45;
	shr.u32 	%r78, %r37, 24;
	cvt.u16.u32 	%rs112, %r78;
	and.b16  	%rs113, %rs112, 15;
	cvt.rn.f32.u16 	%f28, %rs113;
	add.f32 	%f29, %f28, 0fC0F00000;
	// begin inline asm
	{  cvt.f32.f16 %f26, %rs2;}

	// end inline asm
	mul.f32 	%f27, %f29, %f26;
	// begin inline asm
	{  cvt.rn.f16.f32 %rs111, %f27;}

	// end inline asm
	setp.lt.u32 	%p22, %r38, 2042;
	@%p22 bra 	$L__BB0_43;
	ld.global.nc.u16 	%rs169, [%rd7+12];
	bra.uni 	$L__BB0_44;
$L__BB0_43:
	ld.shared.u16 	%rs169, [%r39+12];
$L__BB0_44:
	// begin inline asm
	{fma.rn.f16 %rs158,%rs111,%rs169,%rs158;
}
	// end inline asm
$L__BB0_45:
	add.s32 	%r79, %r38, 7;
	setp.ge.s32 	%p23, %r79, %r41;
	@%p23 bra 	$L__BB0_50;
	shr.u32 	%r80, %r37, 28;
	cvt.u16.u32 	%rs120, %r80;
	cvt.rn.f32.u16 	%f32, %rs120;
	add.f32 	%f33, %f32, 0fC0F00000;
	// begin inline asm
	{  cvt.f32.f16 %f30, %rs2;}

	// end inline asm
	mul.f32 	%f31, %f33, %f30;
	// begin inline asm
	{  cvt.rn.f16.f32 %rs119, %f31;}

	// end inline asm
	setp.lt.u32 	%p24, %r38, 2041;
	@%p24 bra 	$L__BB0_48;
	ld.global.nc.u16 	%rs171, [%rd7+14];
	bra.uni 	$L__BB0_49;
$L__BB0_48:
	ld.shared.u16 	%rs171, [%r39+14];
$L__BB0_49:
	// begin inline asm
	{fma.rn.f16 %rs158,%rs119,%rs171,%rs158;
}
	// end inline asm
$L__BB0_50:
	add.s32 	%r126, %r126, 32;
	setp.lt.s32 	%p25, %r126, %r34;
	@%p25 bra 	$L__BB0_10;
$L__BB0_51:
	// begin inline asm
	{mov.u32 %r81, WARP_SZ;
}
	// end inline asm
	shl.b32 	%r117, %r81, 8;
	add.s32 	%r114, %r117, -8161;
	// begin inline asm
	{  mov.b32 %r82, {%rs158,%rs158};}

	// end inline asm
	mov.b32 	%r85, 16;
	mov.b32 	%r115, -1;
	// begin inline asm
	{shfl.sync.down.b32 %r83,%r82,%r85,%r114,%r115;
}
	// end inline asm
	// begin inline asm
	{.reg .f16 low,high;
 mov.b32 {low,high}, %r83;
 mov.b16 %rs127, low;}
	// end inline asm
	// begin inline asm
	{add.f16 %rs128,%rs158,%rs127;
}
	// end inline asm
	// begin inline asm
	{  mov.b32 %r89, {%rs128,%rs128};}

	// end inline asm
	mov.b32 	%r92, 8;
	// begin inline asm
	{shfl.sync.down.b32 %r90,%r89,%r92,%r114,%r115;
}
	// end inline asm
	// begin inline asm
	{.reg .f16 low,high;
 mov.b32 {low,high}, %r90;
 mov.b16 %rs133, low;}
	// end inline asm
	// begin inline asm
	{add.f16 %rs134,%rs128,%rs133;
}
	// end inline asm
	// begin inline asm
	{  mov.b32 %r96, {%rs134,%rs134};}

	// end inline asm
	mov.b32 	%r99, 4;
	// begin inline asm
	{shfl.sync.down.b32 %r97,%r96,%r99,%r114,%r115;
}
	// end inline asm
	// begin inline asm
	{.reg .f16 low,high;
 mov.b32 {low,high}, %r97;
 mov.b16 %rs139, low;}
	// end inline asm
	// begin inline asm
	{add.f16 %rs140,%rs134,%rs139;
}
	// end inline asm
	// begin inline asm
	{  mov.b32 %r103, {%rs140,%rs140};}

	// end inline asm
	mov.b32 	%r106, 2;
	// begin inline asm
	{shfl.sync.down.b32 %r104,%r103,%r106,%r114,%r115;
}
	// end inline asm
	// begin inline asm
	{.reg .f16 low,high;
 mov.b32 {low,high}, %r104;
 mov.b16 %rs145, low;}
	// end inline asm
	// begin inline asm
	{add.f16 %rs146,%rs140,%rs145;
}
	// end inline asm
	// begin inline asm
	{  mov.b32 %r110, {%rs146,%rs146};}

	// end inline asm
	mov.b32 	%r113, 1;
	// begin inline asm
	{shfl.sync.down.b32 %r111,%r110,%r113,%r114,%r115;
}
	// end inline asm
	// begin inline asm
	{.reg .f16 low,high;
 mov.b32 {low,high}, %r111;
 mov.b16 %rs151, low;}
	// end inline asm
	// begin inline asm
	{add.f16 %rs152,%rs146,%rs151;
}
	// end inline asm
	setp.eq.s32 	%p26, %r2, 0;
	@%p26 bra 	$L__BB0_52;
	bra.uni 	$L__BB0_53;
$L__BB0_52:
	cvta.to.global.u64 	%rd27, %rd10;
	add.s64 	%rd29, %rd27, %rd22;
	st.global.u16 	[%rd29], %rs152;
$L__BB0_53:
	ret;

}
	// .globl	_ZN12warp_kernels15multi_warp_gemvEPKjPK6__halfS4_PS2_iii
.visible .entry _ZN12warp_kernels15multi_warp_gemvEPKjPK6__halfS4_PS2_iii(
	.param .u64 .ptr .align 1 _ZN12warp_kernels15multi_warp_gemvEPKjPK6__halfS4_PS2_iii_param_0,
	.param .u64 .ptr .align 1 _ZN12warp_kernels15multi_warp_gemvEPKjPK6__halfS4_PS2_iii_param_1,
	.param .u64 .ptr .align 1 _ZN12warp_kernels15multi_warp_gemvEPKjPK6__halfS4_PS2_iii_param_2,
	.param .u64 .ptr .align 1 _ZN12warp_kernels15multi_warp_gemvEPKjPK6__halfS4_PS2_iii_param_3,
	.param .u32 _ZN12warp_kernels15multi_warp_gemvEPKjPK6__halfS4_PS2_iii_param_4,
	.param .u32 _ZN12warp_kernels15multi_warp_gemvEPKjPK6__halfS4_PS2_iii_param_5,
	.param .u32 _ZN12warp_kernels15multi_warp_gemvEPKjPK6__halfS4_PS2_iii_param_6
)
{
	.reg .pred 	%p<17>;
	.reg .b16 	%rs<159>;
	.reg .b32 	%r<124>;
	.reg .b32 	%f<34>;
	.reg .b64 	%rd<17>;
	// demoted variable
	.shared .align 2 .b8 _ZZN12warp_kernels15multi_warp_gemvEPKjPK6__halfS4_PS2_iiiE12warp_results[64];
	ld.param.u64 	%rd4, [_ZN12warp_kernels15multi_warp_gemvEPKjPK6__halfS4_PS2_iii_param_0];
	ld.param.u64 	%rd5, [_ZN12warp_kernels15multi_warp_gemvEPKjPK6__halfS4_PS2_iii_param_1];
	ld.param.u64 	%rd6, [_ZN12warp_kernels15multi_warp_gemvEPKjPK6__halfS4_PS2_iii_param_2];
	ld.param.u64 	%rd7, [_ZN12warp_kernels15multi_warp_gemvEPKjPK6__halfS4_PS2_iii_param_3];
	ld.param.u32 	%r21, [_ZN12warp_kernels15multi_warp_gemvEPKjPK6__halfS4_PS2_iii_param_4];
	ld.param.u32 	%r19, [_ZN12warp_kernels15multi_warp_gemvEPKjPK6__halfS4_PS2_iii_param_5];
	ld.param.u32 	%r20, [_ZN12warp_kernels15multi_warp_gemvEPKjPK6__halfS4_PS2_iii_param_6];
	mov.u32 	%r22, %ctaid.x;
	mov.u32 	%r23, %ntid.x;
	mov.u32 	%r1, %tid.x;
	mad.lo.s32 	%r24, %r22, %r23, %r1;
	shr.u32 	%r2, %r24, 5;
	div.s32 	%r3, %r2, %r20;
	and.b32  	%r4, %r1, 31;
	setp.ge.s32 	%p1, %r3, %r21;
	@%p1 bra 	$L__BB1_25;
	cvta.to.global.u64 	%rd8, %rd6;
	mov.f32 	%f1, 0f00000000;
	// begin inline asm
	{  cvt.rn.f16.f32 %rs151, %f1;}

	// end inline asm
	mul.wide.s32 	%rd9, %r3, 2;
	add.s64 	%rd10, %rd8, %rd9;
	ld.global.nc.u16 	%rs2, [%rd10];
	shr.s32 	%r25, %r19, 31;
	shr.u32 	%r26, %r25, 29;
	add.s32 	%r27, %r19, %r26;
	shr.s32 	%r5, %r27, 3;
	rem.s32 	%r28, %r2, %r20;
	mul.lo.s32 	%r29, %r28, %r5;
	div.s32 	%r6, %r29, %r20;
	add.s32 	%r30, %r29, %r5;
	div.s32 	%r7, %r30, %r20;
	add.s32 	%r123, %r6, %r4;
	setp.ge.s32 	%p2, %r123, %r7;
	@%p2 bra 	$L__BB1_20;
	shl.b32 	%r31, %r123, 3;
	or.b32  	%r122, %r31, 3;
	mad.lo.s32 	%r32, %r3, %r5, %r6;
	add.s32 	%r121, %r32, %r4;
	cvta.to.global.u64 	%rd1, %rd4;
	cvta.to.global.u64 	%rd2, %rd5;
$L__BB1_3:
	mul.wide.s32 	%rd11, %r121, 4;
	add.s64 	%rd12, %rd1, %rd11;
	ld.global.nc.u32 	%r15, [%rd12];
	add.s32 	%r33, %r122, -3;
	setp.ge.s32 	%p3, %r33, %r19;
	mul.wide.s32 	%rd13, %r33, 2;
	add.s64 	%rd3, %rd2, %rd13;
	@%p3 bra 	$L__BB1_5;
	cvt.u16.u32 	%rs30, %r15;
	and.b16  	%rs31, %rs30, 15;
	cvt.rn.f32.u16 	%f4, %rs31;
	add.f32 	%f5, %f4, 0fC0F00000;
	// begin inline asm
	{  cvt.f32.f16 %f2, %rs2;}

	// end inline asm
	mul.f32 	%f3, %f5, %f2;
	// begin inline asm
	{  cvt.rn.f16.f32 %rs25, %f3;}

	// end inline asm
	ld.global.nc.u16 	%rs28, [%rd3];
	// begin inline asm
	{fma.rn.f16 %rs151,%rs25,%rs28,%rs151;
}
	// end inline asm
$L__BB1_5:
	add.s32 	%r34, %r122, -2;
	setp.ge.s32 	%p4, %r34, %r19;
	@%p4 bra 	$L__BB1_7;
	cvt.u16.u32 	%rs38, %r15;
	and.b16  	%rs39, %rs38, 240;
	shr.u16 	%rs40, %rs39, 4;
	cvt.rn.f32.u16 	%f8, %rs40;
	add.f32 	%f9, %f8, 0fC0F00000;
	// begin inline asm
	{  cvt.f32.f16 %f6, %rs2;}

	// end inline asm
	mul.f32 	%f7, %f9, %f6;
	// begin inline asm
	{  cvt.rn.f16.f32 %rs33, %f7;}

	// end inline asm
	ld.global.nc.u16 	%rs36, [%rd3+2];
	// begin inline asm
	{fma.rn.f16 %rs151,%rs33,%rs36,%rs151;
}
	// end inline asm
$L__BB1_7:
	add.s32 	%r35, %r122, -1;
	setp.ge.s32 	%p5, %r35, %r19;
	@%p5 bra 	$L__BB1_9;
	cvt.u16.u32 	%rs47, %r15;
	shr.u16 	%rs48, %rs47, 8;
	and.b16  	%rs49, %rs48, 15;
	cvt.rn.f32.u16 	%f12, %rs49;
	add.f32 	%f13, %f12, 0fC0F00000;
	// begin inline asm
	{  cvt.f32.f16 %f10, %rs2;}

	// end inline asm
	mul.f32 	%f11, %f13, %f10;
	// begin inline asm
	{  cvt.rn.f16.f32 %rs42, %f11;}

	// end inline asm
	ld.global.nc.u16 	%rs45, [%rd3+4];
	// begin inline asm
	{fma.rn.f16 %rs151,%rs42,%rs45,%rs151;
}
	// end inline asm
$L__BB1_9:
	setp.ge.s32 	%p6, %r122, %r19;
	@%p6 bra 	$L__BB1_11;
	cvt.u16.u32 	%rs56, %r15;
	shr.u16 	%rs57, %rs56, 12;
	cvt.rn.f32.u16 	%f16, %rs57;
	add.f32 	%f17, %f16, 0fC0F00000;
	// begin inline asm
	{  cvt.f32.f16 %f14, %rs2;}

	// end inline asm
	mul.f32 	%f15, %f17, %f14;
	// begin inline asm
	{  cvt.rn.f16.f32 %rs51, %f15;}

	// end inline asm
	ld.global.nc.u16 	%rs54, [%rd3+6];
	// begin inline asm
	{fma.rn.f16 %rs151,%rs51,%rs54,%rs151;
}
	// end inline asm
$L__BB1_11:
	add.s32 	%r36, %r122, 1;
	setp.ge.s32 	%p7, %r36, %r19;
	@%p7 bra 	$L__BB1_13;
	{ .reg .b16 tmp; mov.b32 {tmp, %rs64}, %r15; }
	and.b16  	%rs65, %rs64, 15;
	cvt.rn.f32.u16 	%f20, %rs65;
	add.f32 	%f21, %f20, 0fC0F00000;
	// begin inline asm
	{  cvt.f32.f16 %f18, %rs2;}

	// end inline asm
	mul.f32 	%f19, %f21, %f18;
	// begin inline asm
	{  cvt.rn.f16.f32 %rs59, %f19;}

	// end inline asm
	ld.global.nc.u16 	%rs62, [%rd3+8];
	// begin inline asm
	{fma.rn.f16 %rs151,%rs59,%rs62,%rs151;
}
	// end inline asm
$L__BB1_13:
	add.s32 	%r37, %r122, 2;
	setp.ge.s32 	%p8, %r37, %r19;
	@%p8 bra 	$L__BB1_15;
	shr.u32 	%r38, %r15, 20;
	cvt.u16.u32 	%rs72, %r38;
	and.b16  	%rs73, %rs72, 15;
	cvt.rn.f32.u16 	%f24, %rs73;
	add.f32 	%f25, %f24, 0fC0F00000;
	// begin inline asm
	{  cvt.f32.f16 %f22, %rs2;}

	// end inline asm
	mul.f32 	%f23, %f25, %f22;
	// begin inline asm
	{  cvt.rn.f16.f32 %rs67, %f23;}

	// end inline asm
	ld.global.nc.u16 	%rs70, [%rd3+10];
	// begin inline asm
	{fma.rn.f16 %rs151,%rs67,%rs70,%rs151;
}
	// end inline asm
$L__BB1_15:
	add.s32 	%r39, %r122, 3;
	setp.ge.s32 	%p9, %r39, %r19;
	@%p9 bra 	$L__BB1_17;
	shr.u32 	%r40, %r15, 24;
	cvt.u16.u32 	%rs80, %r40;
	and.b16  	%rs81, %rs80, 15;
	cvt.rn.f32.u16 	%f28, %rs81;
	add.f32 	%f29, %f28, 0fC0F00000;
	// begin inline asm
	{  cvt.f32.f16 %f26, %rs2;}

	// end inline asm
	mul.f32 	%f27, %f29, %f26;
	// begin inline asm
	{  cvt.rn.f16.f32 %rs75, %f27;}

	// end inline asm
	ld.global.nc.u16 	%rs78, [%rd3+12];
	// begin inline asm
	{fma.rn.f16 %rs151,%rs75,%rs78,%rs151;
}
	// end inline asm
$L__BB1_17:
	add.s32 	%r41, %r122, 4;
	setp.ge.s32 	%p10, %r41, %r19;
	@%p10 bra 	$L__BB1_19;
	shr.u32 	%r42, %r15, 28;
	cvt.u16.u32 	%rs88, %r42;
	cvt.rn.f32.u16 	%f32, %rs88;
	add.f32 	%f33, %f32, 0fC0F00000;
	// begin inline asm
	{  cvt.f32.f16 %f30, %rs2;}

	// end inline asm
	mul.f32 	%f31, %f33, %f30;
	// begin inline asm
	{  cvt.rn.f16.f32 %rs83, %f31;}

	// end inline asm
	ld.global.nc.u16 	%rs86, [%rd3+14];
	// begin inline asm
	{fma.rn.f16 %rs151,%rs83,%rs86,%rs151;
}
	// end inline asm
$L__BB1_19:
	add.s32 	%r123, %r123, 32;
	add.s32 	%r122, %r122, 256;
	add.s32 	%r121, %r121, 32;
	setp.lt.s32 	%p11, %r123, %r7;
	@%p11 bra 	$L__BB1_3;
$L__BB1_20:
	// begin inline asm
	{mov.u32 %r43, WARP_SZ;
}
	// end inline asm
	shl.b32 	%r79, %r43, 8;
	add.s32 	%r76, %r79, -8161;
	// begin inline asm
	{  mov.b32 %r44, {%rs151,%rs151};}

	// end inline asm
	mov.b32 	%r47, 16;
	mov.b32 	%r77, -1;
	// begin inline asm
	{shfl.sync.down.b32 %r45,%r44,%r47,%r76,%r77;
}
	// end inline asm
	// begin inline asm
	{.reg .f16 low,high;
 mov.b32 {low,high}, %r45;
 mov.b16 %rs91, low;}
	// end inline asm
	// begin inline asm
	{add.f16 %rs92,%rs151,%rs91;
}
	// end inline asm
	// begin inline asm
	{  mov.b32 %r51, {%rs92,%rs92};}

	// end inline asm
	mov.b32 	%r54, 8;
	// begin inline asm
	{shfl.sync.down.b32 %r52,%r51,%r54,%r76,%r77;
}
	// end inline asm
	// begin inline asm
	{.reg .f16 low,high;
 mov.b32 {low,high}, %r52;
 mov.b16 %rs97, low;}
	// end inline asm
	// begin inline asm
	{add.f16 %rs98,%rs92,%rs97;
}
	// end inline asm
	// begin inline asm
	{  mov.b32 %r58, {%rs98,%rs98};}

	// end inline asm
	mov.b32 	%r61, 4;
	// begin inline asm
	{shfl.sync.down.b32 %r59,%r58,%r61,%r76,%r77;
}
	// end inline asm
	// begin inline asm
	{.reg .f16 low,high;
 mov.b32 {low,high}, %r59;
 mov.b16 %rs103, low;}
	// end inline asm
	// begin inline asm
	{add.f16 %rs104,%rs98,%rs103;
}
	// end inline asm
	// begin inline asm
	{  mov.b32 %r65, {%rs104,%rs104};}

	// end inline asm
	mov.b32 	%r68, 2;
	// begin inline asm
	{shfl.sync.down.b32 %r66,%r65,%r68,%r76,%r77;
}
	// end inline asm
	// begin inline asm
	{.reg .f16 low,high;
 mov.b32 {low,high}, %r66;
 mov.b16 %rs109, low;}
	// end inline asm
	// begin inline asm
	{add.f16 %rs110,%rs104,%rs109;
}
	// end inline asm
	// begin inline asm
	{  mov.b32 %r72, {%rs110,%rs110};}

	// end inline asm
	mov.b32 	%r75, 1;
	// begin inline asm
	{shfl.sync.down.b32 %r73,%r72,%r75,%r76,%r77;
}
	// end inline asm
	// begin inline asm
	{.reg .f16 low,high;
 mov.b32 {low,high}, %r73;
 mov.b16 %rs115, low;}
	// end inline asm
	// begin inline asm
	{add.f16 %rs116,%rs110,%rs115;
}
	// end inline asm
	setp.eq.s32 	%p12, %r4, 0;
	@%p12 bra 	$L__BB1_21;
	bra.uni 	$L__BB1_22;
$L__BB1_21:
	shr.u32 	%r80, %r1, 4;
	mov.u32 	%r81, _ZZN12warp_kernels15multi_warp_gemvEPKjPK6__halfS4_PS2_iiiE12warp_results;
	add.s32 	%r82, %r81, %r80;
	st.shared.u16 	[%r82], %rs116;
$L__BB1_22:
	bar.sync 	0;
	setp.gt.u32 	%p13, %r1, 31;
	setp.ge.s32 	%p14, %r4, %r20;
	or.pred  	%p15, %p13, %p14;
	@%p15 bra 	$L__BB1_25;
	setp.ne.s32 	%p16, %r4, 0;
	shl.b32 	%r118, %r4, 1;
	mov.u32 	%r119, _ZZN12warp_kernels15multi_warp_gemvEPKjPK6__halfS4_PS2_iiiE12warp_results;
	add.s32 	%r120, %r119, %r118;
	ld.shared.u16 	%rs119, [%r120];
	// begin inline asm
	{  mov.b32 %r83, {%rs119,%rs119};}

	// end inline asm
	mov.b32 	%r86, 16;
	mov.b32 	%r116, -1;
	// begin inline asm
	{shfl.sync.down.b32 %r84,%r83,%r86,%r76,%r116;
}
	// end inline asm
	// begin inline asm
	{.reg .f16 low,high;
 mov.b32 {low,high}, %r84;
 mov.b16 %rs121, low;}
	// end inline asm
	// begin inline asm
	{add.f16 %rs122,%rs119,%rs121;
}
	// end inline asm
	// begin inline asm
	{  mov.b32 %r90, {%rs122,%rs122};}

	// end inline asm
	mov.b32 	%r93, 8;
	// begin inline asm
	{shfl.sync.down.b32 %r91,%r90,%r93,%r76,%r116;
}
	// end inline asm
	// begin inline asm
	{.reg .f16 low,high;
 mov.b32 {low,high}, %r91;
 mov.b16 %rs127, low;}
	// end inline asm
	// begin inline asm
	{add.f16 %rs128,%rs122,%rs127;
}
	// end inline asm
	// begin inline asm
	{  mov.b32 %r97, {%rs128,%rs128};}

	// end inline asm
	mov.b32 	%r100, 4;
	// begin inline asm
	{shfl.sync.down.b32 %r98,%r97,%r100,%r76,%r116;
}
	// end inline asm
	// begin inline asm
	{.reg .f16 low,high;
 mov.b32 {low,high}, %r98;
 mov.b16 %rs133, low;}
	// end inline asm
	// begin inline asm
	{add.f16 %rs134,%rs128,%rs133;
}
	// end inline asm
	// begin inline asm
	{  mov.b32 %r104, {%rs134,%rs134};}

	// end inline asm
	mov.b32 	%r107, 2;
	// begin inline asm
	{shfl.sync.down.b32 %r105,%r104,%r107,%r76,%r116;
}
	// end inline asm
	// begin inline asm
	{.reg .f16 low,high;
 mov.b32 {low,high}, %r105;
 mov.b16 %rs139, low;}
	// end inline asm
	// begin inline asm
	{add.f16 %rs140,%rs134,%rs139;
}
	// end inline asm
	// begin inline asm
	{  mov.b32 %r111, {%rs140,%rs140};}

	// end inline asm
	mov.b32 	%r114, 1;
	// begin inline asm
	{shfl.sync.down.b32 %r112,%r111,%r114,%r76,%r116;
}
	// end inline asm
	// begin inline asm
	{.reg .f16 low,high;
 mov.b32 {low,high}, %r112;
 mov.b16 %rs145, low;}
	// end inline asm
	// begin inline asm
	{add.f16 %rs146,%rs140,%rs145;
}
	// end inline asm
	@%p16 bra 	$L__BB1_25;
	cvta.to.global.u64 	%rd14, %rd7;
	add.s64 	%rd16, %rd14, %rd9;
	st.global.u16 	[%rd16], %rs146;
$L__BB1_25:
	ret;

}


// ===== COMPILED SASS (sm_100) =====

	.target	sm_100

	.elftype	@"ET_EXEC"


//--------------------- .note.nv.tkinfo           --------------------------
	.section	.note.nv.tkinfo,"",@"SHT_NOTE"
	.sectionflags	@"SHF_NOTE_NV_TKINFO"
	.tkinfo
        /*0018*/ 	.word	0x00000002
        /*0030*/ 	.string	""
        /*0030*/ 	.string	"ptxas"
        /*0030*/ 	.string	"Cuda compilation tools, release 13.0, V13.0.88"
        /*0030*/ 	.string	"Build cuda_13.0.r13.0/compiler.36424714_0"
        /*0030*/ 	.string	"-arch sm_100 -m 64 "



//--------------------- .note.nv.cuinfo           --------------------------
	.section	.note.nv.cuinfo,"",@"SHT_NOTE"
	.sectionflags	@"SHF_NOTE_NV_CUINFO"
        /*0018*/ 	.short	0x0002
        /*001a*/ 	.short	0x0064
        /*001c*/ 	.short	0x0082
	.zero		2


//--------------------- .nv.info                  --------------------------
	.section	.nv.info,"",@"SHT_CUDA_INFO"
	.align	4


	//----- nvinfo : EIATTR_REGCOUNT
	.align		4
        /*0000*/ 	.byte	0x04, 0x2f
        /*0002*/ 	.short	(.L_1 - .L_0)
	.align		4
.L_0:
        /*0004*/ 	.word	index@(_ZN12warp_kernels21warp_cooperative_gemvEPKjPK6__halfS4_PS2_ii)
        /*0008*/ 	.word	0x0000001c


	//----- nvinfo : EIATTR_FRAME_SIZE
	.align		4
.L_1:
        /*000c*/ 	.byte	0x04, 0x11
        /*000e*/ 	.short	(.L_3 - .L_2)
	.align		4
.L_2:
        /*0010*/ 	.word	index@(_ZN12warp_kernels21warp_cooperative_gemvEPKjPK6__halfS4_PS2_ii)
        /*0014*/ 	.word	0x00000000


	//----- nvinfo : EIATTR_REGCOUNT
	.align		4
.L_3:
        /*0018*/ 	.byte	0x04, 0x2f
        /*001a*/ 	.short	(.L_5 - .L_4)
	.align		4
.L_4:
        /*001c*/ 	.word	index@(_ZN12warp_kernels15multi_warp_gemvEPKjPK6__halfS4_PS2_iii)
        /*0020*/ 	.word	0x00000020


	//----- nvinfo : EIATTR_FRAME_SIZE
	.align		4
.L_5:
        /*0024*/ 	.byte	0x04, 0x11
        /*0026*/ 	.short	(.L_7 - .L_6)
	.align		4
.L_6:
        /*0028*/ 	.word	index@(_ZN12warp_kernels15multi_warp_gemvEPKjPK6__halfS4_PS2_iii)
        /*002c*/ 	.word	0x00000000


	//----- nvinfo : EIATTR_MIN_STACK_SIZE
	.align		4
.L_7:
        /*0030*/ 	.byte	0x04, 0x12
        /*0032*/ 	.short	(.L_9 - .L_8)
	.align		4
.L_8:
        /*0034*/ 	.word	index@(_ZN12warp_kernels15multi_warp_gemvEPKjPK6__halfS4_PS2_iii)
        /*0038*/ 	.word	0x00000000


	//----- nvinfo : EIATTR_MIN_STACK_SIZE
	.align		4
.L_9:
        /*003c*/ 	.byte	0x04, 0x12
        /*003e*/ 	.short	(.L_11 - .L_10)
	.align		4
.L_10:
        /*0040*/ 	.word	index@(_ZN12warp_kernels21warp_cooperative_gemvEPKjPK6__halfS4_PS2_ii)
        /*0044*/ 	.word	0x00000000
.L_11:


//--------------------- .nv.compat                --------------------------
	.section	.nv.compat,"",@"SHT_CUDA_COMPAT_INFO"
	.align	4
        /*0000*/ 	.byte	0x02, 0x09, 0x00, 0x00, 0x02, 0x02, 0x01, 0x00, 0x02, 0x05, 0x05, 0x00, 0x03, 0x07, 0x01, 0x01
        /*0010*/ 	.byte	0x02, 0x03, 0x00, 0x00, 0x02, 0x06, 0x01, 0x00, 0x04, 0x0b, 0x08, 0x00, 0x09, 0x00, 0x00, 0x00
        /*0020*/ 	.byte	0x00, 0x00, 0x00, 0x00


//--------------------- .nv.info._ZN12warp_kernels15multi_warp_gemvEPKjPK6__halfS4_PS2_iii --------------------------
	.section	.nv.info._ZN12warp_kernels15multi_warp_gemvEPKjPK6__halfS4_PS2_iii,"",@"SHT_CUDA_INFO"
	.sectionflags	@""
	.align	4


	//----- nvinfo : EIATTR_CUDA_API_VERSION
	.align		4
        /*0000*/ 	.byte	0x04, 0x37
        /*0002*/ 	.short	(.L_13 - .L_12)
.L_12:
        /*0004*/ 	.word	0x00000082


	//----- nvinfo : EIATTR_KPARAM_INFO
	.align		4
.L_13:
        /*0008*/ 	.byte	0x04, 0x17
        /*000a*/ 	.short	(.L_15 - .L_14)
.L_14:
        /*000c*/ 	.word	0x00000000
        /*0010*/ 	.short	0x0006
        /*0012*/ 	.short	0x0028
        /*0014*/ 	.byte	0x00, 0xf0, 0x11, 0x00


	//----- nvinfo : EIATTR_KPARAM_INFO
	.align		4
.L_15:
        /*0018*/ 	.byte	0x04, 0x17
        /*001a*/ 	.short	(.L_17 - .L_16)
.L_16:
        /*001c*/ 	.word	0x00000000
        /*0020*/ 	.short	0x0005
        /*0022*/ 	.short	0x0024
        /*0024*/ 	.byte	0x00, 0xf0, 0x11, 0x00


	//----- nvinfo : EIATTR_KPARAM_INFO
	.align		4
.L_17:
        /*0028*/ 	.byte	0x04, 0x17
        /*002a*/ 	.short	(.L_19 - .L_18)
.L_18:
        /*002c*/ 	.word	0x00000000
        /*0030*/ 	.short	0x0004
        /*0032*/ 	.short	0x0020
        /*0034*/ 	.byte	0x00, 0xf0, 0x11, 0x00


	//----- nvinfo : EIATTR_KPARAM_INFO
	.align		4
.L_19:
        /*0038*/ 	.byte	0x04, 0x17
        /*003a*/ 	.short	(.L_21 - .L_20)
.L_20:
        /*003c*/ 	.word	0x00000000
        /*0040*/ 	.short	0x0003
        /*0042*/ 	.short	0x0018
        /*0044*/ 	.byte	0x00, 0xf5, 0x21, 0x00


	//----- nvinfo : EIATTR_KPARAM_INFO
	.align		4
.L_21:
        /*0048*/ 	.byte	0x04, 0x17
        /*004a*/ 	.short	(.L_23 - .L_22)
.L_22:
        /*004c*/ 	.word	0x00000000
        /*0050*/ 	.short	0x0002
        /*0052*/ 	.short	0x0010
        /*0054*/ 	.byte	0x00, 0xf5, 0x21, 0x00


	//----- nvinfo : EIATTR_KPARAM_INFO
	.align		4
.L_23:
        /*0058*/ 	.byte	0x04, 0x17
        /*005a*/ 	.short	(.L_25 - .L_24)
.L_24:
        /*005c*/ 	.word	0x00000000
        /*0060*/ 	.short	0x0001
        /*0062*/ 	.short	0x0008
        /*0064*/ 	.byte	0x00, 0xf5, 0x21, 0x00


	//----- nvinfo : EIATTR_KPARAM_INFO
	.align		4
.L_25:
        /*0068*/ 	.byte	0x04, 0x17
        /*006a*/ 	.short	(.L_27 - .L_26)
.L_26:
        /*006c*/ 	.word	0x00000000
        /*0070*/ 	.short	0x0000
        /*0072*/ 	.short	0x0000
        /*0074*/ 	.byte	0x00, 0xf5, 0x21, 0x00


	//----- nvinfo : EIATTR_SPARSE_MMA_MASK
	.align		4
.L_27:
        /*0078*/ 	.byte	0x03, 0x50
        /*007a*/ 	.short	0x0000


	//----- nvinfo : EIATTR_MAXREG_COUNT
	.align		4
        /*007c*/ 	.byte	0x03, 0x1b
        /*007e*/ 	.short	0x00ff


	//----- nvinfo : EIATTR_NUM_BARRIERS
	.align		4
        /*0080*/ 	.byte	0x02, 0x4c
        /*0082*/ 	.byte	0x01
	.zero		1


	//----- nvinfo : EIATTR_MERCURY_ISA_VERSION
	.align		4
        /*0084*/ 	.byte	0x03, 0x5f
        /*0086*/ 	.short	0x0101


	//----- nvinfo : EIATTR_COOP_GROUP_MASK_REGIDS
	.align		4
        /*0088*/ 	.byte	0x04, 0x29
        /*008a*/ 	.short	(.L_29 - .L_28)


	//   ....[0]....
.L_28:
        /*008c*/ 	.word	0xffffffff


	//   ....[1]....
        /*0090*/ 	.word	0xffffffff


	//   ....[2]....
        /*0094*/ 	.word	0xffffffff


	//   ....[3]....
        /*0098*/ 	.word	0xffffffff


	//   ....[4]....
        /*009c*/ 	.word	0xffffffff


	//   ....[5]....
        /*00a0*/ 	.word	0xffffffff


	//   ....[6]....
        /*00a4*/ 	.word	0xffffffff


	//   ....[7]....
        /*00a8*/ 	.word	0xffffffff


	//   ....[8]....
        /*00ac*/ 	.word	0xffffffff


	//   ....[9]....
        /*00b0*/ 	.word	0xffffffff


	//----- nvinfo : EIATTR_COOP_GROUP_INSTR_OFFSETS
	.align		4
.L_29:
        /*00b4*/ 	.byte	0x04, 0x28
        /*00b6*/ 	.short	(.L_31 - .L_30)


	//   ....[0]....
.L_30:
        /*00b8*/ 	.word	0x00000bd0


	//   ....[1]....
        /*00bc*/ 	.word	0x00000c30


	//   ....[2]....
        /*00c0*/ 	.word	0x00000c70


	//   ....[3]....
        /*00c4*/ 	.word	0x00000c90


	//   ....[4]....
        /*00c8*/ 	.word	0x00000cb0


	//   ....[5]....
        /*00cc*/ 	.word	0x00000d70


	//   ....[6]....
        /*00d0*/ 	.word	0x00000d90


	//   ....[7]....
        /*00d4*/ 	.word	0x00000db0


	//   ....[8]....
        /*00d8*/ 	.word	0x00000dd0


	//   ....[9]....
        /*00dc*/ 	.word	0x00000df0


	//----- nvinfo : EIATTR_VRC_CTA_INIT_COUNT
	.align		4
.L_31:
        /*00e0*/ 	.byte	0x02, 0x4a
	.zero		1
	.zero		1


	//----- nvinfo : EIATTR_EXIT_INSTR_OFFSETS
	.align		4
        /*00e4*/ 	.byte	0x04, 0x1c
        /*00e6*/ 	.short	(.L_33 - .L_32)


	//   ....[0]....
.L_32:
        /*00e8*/ 	.word	0x00000220


	//   ....[1]....
        /*00ec*/ 	.word	0x00000cf0


	//   ....[2]....
        /*00f0*/ 	.word	0x00000e00


	//   ....[3]....
        /*00f4*/ 	.word	0x00000e50


	//----- nvinfo : EIATTR_CRS_STACK_SIZE
	.align		4
.L_33:
        /*00f8*/ 	.byte	0x04, 0x1e
        /*00fa*/ 	.short	(.L_35 - .L_34)
.L_34:
        /*00fc*/ 	.word	0x00000000


	//----- nvinfo : EIATTR_CBANK_PARAM_SIZE
	.align		4
.L_35:
        /*0100*/ 	.byte	0x03, 0x19
        /*0102*/ 	.short	0x002c


	//----- nvinfo : EIATTR_PARAM_CBANK
	.align		4
        /*0104*/ 	.byte	0x04, 0x0a
        /*0106*/ 	.short	(.L_37 - .L_36)
	.align		4
.L_36:
        /*0108*/ 	.word	index@(.nv.constant0._ZN12warp_kernels15multi_warp_gemvEPKjPK6__halfS4_PS2_iii)
        /*010c*/ 	.short	0x0380
        /*010e*/ 	.short	0x002c


	//----- nvinfo : EIATTR_SW_WAR
	.align		4
.L_37:
        /*0110*/ 	.byte	0x04, 0x36
        /*0112*/ 	.short	(.L_39 - .L_38)
.L_38:
        /*0114*/ 	.word	0x00000008
.L_39:


//--------------------- .nv.info._ZN12warp_kernels21warp_cooperative_gemvEPKjPK6__halfS4_PS2_ii --------------------------
	.section	.nv.info._ZN12warp_kernels21warp_cooperative_gemvEPKjPK6__halfS4_PS2_ii,"",@"SHT_CUDA_INFO"
	.sectionflags	@""
	.align	4


	//----- nvinfo : EIATTR_CUDA_API_VERSION
	.align		4
        /*0000*/ 	.byte	0x04, 0x37
        /*0002*/ 	.short	(.L_41 - .L_40)
.L_40:
        /*0004*/ 	.word	0x00000082


	//----- nvinfo : EIATTR_KPARAM_INFO
	.align		4
.L_41:
        /*0008*/ 	.byte	0x04, 0x17
        /*000a*/ 	.short	(.L_43 - .L_42)
.L_42:
        /*000c*/ 	.word	0x00000000
        /*0010*/ 	.short	0x0005
        /*0012*/ 	.short	0x0024
        /*0014*/ 	.byte	0x00, 0xf0, 0x11, 0x00


	//----- nvinfo : EIATTR_KPARAM_INFO
	.align		4
.L_43:
        /*0018*/ 	.byte	0x04, 0x17
        /*001a*/ 	.short	(.L_45 - .L_44)
.L_44:
        /*001c*/ 	.word	0x00000000
        /*0020*/ 	.short	0x0004
        /*0022*/ 	.short	0x0020
        /*0024*/ 	.byte	0x00, 0xf0, 0x11, 0x00


	//----- nvinfo : EIATTR_KPARAM_INFO
	.align		4
.L_45:
        /*0028*/ 	.byte	0x04, 0x17
        /*002a*/ 	.short	(.L_47 - .L_46)
.L_46:
        /*002c*/ 	.word	0x00000000
        /*0030*/ 	.short	0x0003
        /*0032*/ 	.short	0x0018
        /*0034*/ 	.byte	0x00, 0xf5, 0x21, 0x00


	//----- nvinfo : EIATTR_KPARAM_INFO
	.align		4
.L_47:
        /*0038*/ 	.byte	0x04, 0x17
        /*003a*/ 	.short	(.L_49 - .L_48)
.L_48:
        /*003c*/ 	.word	0x00000000
        /*0040*/ 	.short	0x0002
        /*0042*/ 	.short	0x0010
        /*0044*/ 	.byte	0x00, 0xf5, 0x21, 0x00


	//----- nvinfo : EIATTR_KPARAM_INFO
	.align		4
.L_49:
        /*0048*/ 	.byte	0x04, 0x17
        /*004a*/ 	.short	(.L_51 - .L_50)
.L_50:
        /*004c*/ 	.word	0x00000000
        /*0050*/ 	.short	0x0001
        /*0052*/ 	.short	0x0008
        /*0054*/ 	.byte	0x00, 0xf5, 0x21, 0x00


	//----- nvinfo : EIATTR_KPARAM_INFO
	.align		4
.L_51:
        /*0058*/ 	.byte	0x04, 0x17
        /*005a*/ 	.short	(.L_53 - .L_52)
.L_52:
        /*005c*/ 	.word	0x00000000
        /*0060*/ 	.short	0x0000
        /*0062*/ 	.short	0x0000
        /*0064*/ 	.byte	0x00, 0xf5, 0x21, 0x00


	//----- nvinfo : EIATTR_SPARSE_MMA_MASK
	.align		4
.L_53:
        /*0068*/ 	.byte	0x03, 0x50
        /*006a*/ 	.short	0x0000


	//----- nvinfo : EIATTR_MAXREG_COUNT
	.align		4
        /*006c*/ 	.byte	0x03, 0x1b
        /*006e*/ 	.short	0x00ff


	//----- nvinfo : EIATTR_NUM_BARRIERS
	.align		4
        /*0070*/ 	.byte	0x02, 0x4c
        /*0072*/ 	.byte	0x01
	.zero		1


	//----- nvinfo : EIATTR_MERCURY_ISA_VERSION
	.align		4
        /*0074*/ 	.byte	0x03, 0x5f
        /*0076*/ 	.short	0x0101


	//----- nvinfo : EIATTR_COOP_GROUP_MASK_REGIDS
	.align		4
        /*0078*/ 	.byte	0x04, 0x29
        /*007a*/ 	.short	(.L_55 - .L_54)


	//   ....[0]....
.L_54:
        /*007c*/ 	.word	0xffffffff


	//   ....[1]....
        /*0080*/ 	.word	0xffffffff


	//   ....[2]....
        /*0084*/ 	.word	0xffffffff


	//   ....[3]....
        /*0088*/ 	.word	0xffffffff


	//   ....[4]....
        /*008c*/ 	.word	0xffffffff


	//----- nvinfo : EIATTR_COOP_GROUP_INSTR_OFFSETS
	.align		4
.L_55:
        /*0090*/ 	.byte	0x04, 0x28
        /*0092*/ 	.short	(.L_57 - .L_56)


	//   ....[0]....
.L_56:
        /*0094*/ 	.word	0x00001000


	//   ....[1]....
        /*0098*/ 	.word	0x00001020


	//   ....[2]....
        /*009c*/ 	.word	0x00001040


	//   ....[3]....
        /*00a0*/ 	.word	0x00001060


	//   ....[4]....
        /*00a4*/ 	.word	0x00001080


	//----- nvinfo : EIATTR_VRC_CTA_INIT_COUNT
	.align		4
.L_57:
        /*00a8*/ 	.byte	0x02, 0x4a
	.zero		1
	.zero		1


	//----- nvinfo : EIATTR_EXIT_INSTR_OFFSETS
	.align		4
        /*00ac*/ 	.byte	0x04, 0x1c
        /*00ae*/ 	.short	(.L_59 - .L_58)


	//   ....[0]....
.L_58:
        /*00b0*/ 	.word	0x00000090


	//   ....[1]....
        /*00b4*/ 	.word	0x00001090


	//   ....[2]....
        /*00b8*/ 	.word	0x000010e0


	//----- nvinfo : EIATTR_CRS_STACK_SIZE
	.align		4
.L_59:
        /*00bc*/ 	.byte	0x04, 0x1e
        /*00be*/ 	.short	(.L_61 - .L_60)
.L_60:
        /*00c0*/ 	.word	0x00000000


	//----- nvinfo : EIATTR_CBANK_PARAM_SIZE
	.align		4
.L_61:
        /*00c4*/ 	.byte	0x03, 0x19
        /*00c6*/ 	.short	0x0028


	//----- nvinfo : EIATTR_PARAM_CBANK
	.align		4
        /*00c8*/ 	.byte	0x04, 0x0a
        /*00ca*/ 	.short	(.L_63 - .L_62)
	.align		4
.L_62:
        /*00cc*/ 	.word	index@(.nv.constant0._ZN12warp_kernels21warp_cooperative_gemvEPKjPK6__halfS4_PS2_ii)
        /*00d0*/ 	.short	0x0380
        /*00d2*/ 	.short	0x0028


	//----- nvinfo : EIATTR_SW_WAR
	.align		4
.L_63:
        /*00d4*/ 	.byte	0x04, 0x36
        /*00d6*/ 	.short	(.L_65 - .L_64)
.L_64:
        /*00d8*/ 	.word	0x00000008
.L_65:


//--------------------- .nv.callgraph             --------------------------
	.section	.nv.callgraph,"",@"SHT_CUDA_CALLGRAPH"
	.align	4
	.sectionentsize	8
	.align		4
        /*0000*/ 	.word	0x00000000
	.align		4
        /*0004*/ 	.word	0xffffffff
	.align		4
        /*0008*/ 	.word	0x00000000
	.align		4
        /*000c*/ 	.word	0xfffffffe
	.align		4
        /*0010*/ 	.word	0x00000000
	.align		4
        /*0014*/ 	.word	0xfffffffd
	.align		4
        /*0018*/ 	.word	0x00000000
	.align		4
        /*001c*/ 	.word	0xfffffffc


//--------------------- .text._ZN12warp_kernels15multi_warp_gemvEPKjPK6__halfS4_PS2_iii --------------------------
	.section	.text._ZN12warp_kernels15multi_warp_gemvEPKjPK6__halfS4_PS2_iii,"ax",@progbits
	.align	128
        .global         _ZN12warp_kernels15multi_warp_gemvEPKjPK6__halfS4_PS2_iii
        .type           _ZN12warp_kernels15multi_warp_gemvEPKjPK6__halfS4_PS2_iii,@function
        .size           _ZN12warp_kernels15multi_warp_gemvEPKjPK6__halfS4_PS2_iii,(.L_x_30 - _ZN12warp_kernels15multi_warp_gemvEPKjPK6__halfS4_PS2_iii)
        .other          _ZN12warp_kernels15multi_warp_gemvEPKjPK6__halfS4_PS2_iii,@"STO_CUDA_ENTRY STV_DEFAULT"
_ZN12warp_kernels15multi_warp_gemvEPKjPK6__halfS4_PS2_iii:
.text._ZN12warp_kernels15multi_warp_gemvEPKjPK6__halfS4_PS2_iii:
[----:B------:R-:W-:Y:S08]  /*0000*/  LDC R1, c[0x0][0x37c] ;  /* 0x0000df00ff017b82 */ /* 0x000ff00000000800 */
[----:B------:R-:W0:Y:S01]  /*0010*/  LDC R0, c[0x0][0x3a8] ;  /* 0x0000ea00ff007b82 */ /* 0x000e220000000800 */
[----:B------:R-:W1:Y:S07]  /*0020*/  S2R R8, SR_TID.X ;  /* 0x0000000000087919 */ /* 0x000e6e0000002100 */
[----:B------:R-:W1:Y:S08]  /*0030*/  S2UR UR4, SR_CTAID.X ;  /* 0x00000000000479c3 */ /* 0x000e700000002500 */
[----:B------:R-:W1:Y:S01]  /*0040*/  LDC R3, c[0x0][0x360] ;  /* 0x0000d800ff037b82 */ /* 0x000e620000000800 */
[----:B0-----:R-:W-:-:S02]  /*0050*/  IABS R2, R0 ;  /* 0x0000000000027213 */ /* 0x001fc40000000000 */
[----:B------:R-:W-:Y:S02]  /*0060*/  LOP3.LUT R11, RZ, R0, RZ, 0x33, !PT ;  /* 0x00000000ff0b7212 */ /* 0x000fe400078e33ff */
[----:B------:R-:W0:Y:S01]  /*0070*/  I2F.RP R6, R2 ;  /* 0x0000000200067306 */ /* 0x000e220000209400 */
[----:B-1----:R-:W-:Y:S01]  /*0080*/  IMAD R3, R3, UR4, R8 ;  /* 0x0000000403037c24 */ /* 0x002fe2000f8e0208 */
[----:B------:R-:W1:Y:S06]  /*0090*/  LDCU UR4, c[0x0][0x3a0] ;  /* 0x00007400ff0477ac */ /* 0x000e6c0008000800 */
[----:B0-----:R-:W0:Y:S01]  /*00a0*/  MUFU.RCP R6, R6 ;  /* 0x0000000600067308 */ /* 0x001e220000001000 */
[----:B------:R-:W-:Y:S01]  /*00b0*/  SHF.R.U32.HI R3, RZ, 0x5, R3 ;  /* 0x00000005ff037819 */ /* 0x000fe20000011603 */
[----:B0-----:R-:W-:-:S03]  /*00c0*/  VIADD R4, R6, 0xffffffe ;  /* 0x0ffffffe06047836 */ /* 0x001fc60000000000 */
[----:B------:R-:W-:-:S03]  /*00d0*/  IABS R6, R3 ;  /* 0x0000000300067213 */ /* 0x000fc60000000000 */
[----:B------:R0:W2:Y:S02]  /*00e0*/  F2I.FTZ.U32.TRUNC.NTZ R5, R4 ;  /* 0x0000000400057305 */ /* 0x0000a4000021f000 */
[----:B0-----:R-:W-:Y:S02]  /*00f0*/  IMAD.MOV.U32 R4, RZ, RZ, RZ ;  /* 0x000000ffff047224 */ /* 0x001fe400078e00ff */
[----:B--2---:R-:W-:-:S04]  /*0100*/  IMAD.MOV R7, RZ, RZ, -R5 ;  /* 0x000000ffff077224 */ /* 0x004fc800078e0a05 */
[----:B------:R-:W-:-:S04]  /*0110*/  IMAD R7, R7, R2, RZ ;  /* 0x0000000207077224 */ /* 0x000fc800078e02ff */
[----:B------:R-:W-:-:S04]  /*0120*/  IMAD.HI.U32 R5, R5, R7, R4 ;  /* 0x0000000705057227 */ /* 0x000fc800078e0004 */
[----:B------:R-:W-:-:S04]  /*0130*/  IMAD.MOV.U32 R7, RZ, RZ, R6 ;  /* 0x000000ffff077224 */ /* 0x000fc800078e0006 */
[----:B------:R-:W-:-:S05]  /*0140*/  IMAD.HI.U32 R6, R5, R7, RZ ;  /* 0x0000000705067227 */ /* 0x000fca00078e00ff */
[----:B------:R-:W-:-:S05]  /*0150*/  IADD3 R4, PT, PT, -R6, RZ, RZ ;  /* 0x000000ff06047210 */ /* 0x000fca0007ffe1ff */
[----:B------:R-:W-:Y:S01]  /*0160*/  IMAD R7, R2, R4, R7 ;  /* 0x0000000402077224 */ /* 0x000fe200078e0207 */
[----:B------:R-:W-:-:S04]  /*0170*/  LOP3.LUT R4, R3, R0, RZ, 0x3c, !PT ;  /* 0x0000000003047212 */ /* 0x000fc800078e3cff */
[----:B------:R-:W-:Y:S02]  /*0180*/  ISETP.GT.U32.AND P1, PT, R2, R7, PT ;  /* 0x000000070200720c */ /* 0x000fe40003f24070 */
[----:B------:R-:W-:-:S11]  /*0190*/  ISETP.GE.AND P2, PT, R4, RZ, PT ;  /* 0x000000ff0400720c */ /* 0x000fd60003f46270 */
[----:B------:R-:W-:Y:S02]  /*01a0*/  @!P1 IMAD.IADD R7, R7, 0x1, -R2 ;  /* 0x0000000107079824 */ /* 0x000fe400078e0a02 */
[----:B------:R-:W-:-:S03]  /*01b0*/  @!P1 VIADD R6, R6, 0x1 ;  /* 0x0000000106069836 */ /* 0x000fc60000000000 */
[----:B------:R-:W-:-:S13]  /*01c0*/  ISETP.GE.U32.AND P0, PT, R7, R2, PT ;  /* 0x000000020700720c */ /* 0x000fda0003f06070 */
[----:B------:R-:W-:Y:S01]  /*01d0*/  @P0 VIADD R6, R6, 0x1 ;  /* 0x0000000106060836 */ /* 0x000fe20000000000 */
[----:B------:R-:W-:-:S04]  /*01e0*/  ISETP.NE.AND P0, PT, R0, RZ, PT ;  /* 0x000000ff0000720c */ /* 0x000fc80003f05270 */
[----:B------:R-:W-:-:S04]  /*01f0*/  @!P2 IADD3 R6, PT, PT, -R6, RZ, RZ ;  /* 0x000000ff0606a210 */ /* 0x000fc80007ffe1ff */
[----:B------:R-:W-:-:S04]  /*0200*/  SEL R9, R11, R6, !P0 ;  /* 0x000000060b097207 */ /* 0x000fc80004000000 */
[----:B-1----:R-:W-:-:S13]  /*0210*/  ISETP.GE.AND P1, PT, R9, UR4, PT ;  /* 0x0000000409007c0c */ /* 0x002fda000bf26270 */
[----:B------:R-:W-:Y:S05]  /*0220*/  @P1 EXIT ;  /* 0x000000000000194d */ /* 0x000fea0003800000 */
[----:B------:R-:W0:Y:S01]  /*0230*/  LDCU UR5, c[0x0][0x3a4] ;  /* 0x00007480ff0577ac */ /* 0x000e220008000800 */
[----:B------:R-:W-:Y:S01]  /*0240*/  ISETP.GE.AND P2, PT, R3, RZ, PT ;  /* 0x000000ff0300720c */ /* 0x000fe20003f46270 */
[----:B------:R-:W-:Y:S01]  /*0250*/  IMAD.IADD R4, R7, 0x1, -R2 ;  /* 0x0000000107047824 */ /* 0x000fe200078e0a02 */
[-C--:B------:R-:W-:Y:S01]  /*0260*/  ISETP.GT.U32.AND P1, PT, R2, R7.reuse, PT ;  /* 0x000000070200720c */ /* 0x080fe20003f24070 */
[----:B------:R-:W1:Y:S01]  /*0270*/  LDCU.64 UR6, c[0x0][0x358] ;  /* 0x00006b00ff0677ac */ /* 0x000e620008000a00 */
[----:B------:R-:W-:Y:S02]  /*0280*/  BSSY.RECONVERGENT B0, `(.L_x_0) ;  /* 0x0000091000007945 */ /* 0x000fe40003800200 */
[----:B------:R-:W-:-:S07]  /*0290*/  SEL R4, R4, R7, !P1 ;  /* 0x0000000704047207 */ /* 0x000fce0004800000 */
[----:B------:R-:W-:Y:S01]  /*02a0*/  @!P2 IMAD.MOV R4, RZ, RZ, -R4 ;  /* 0x000000ffff04a224 */ /* 0x000fe200078e0a04 */
[----:B0-----:R-:W-:-:S04]  /*02b0*/  USHF.R.S32.HI UR4, URZ, 0x1f, UR5 ;  /* 0x0000001fff047899 */ /* 0x001fc80008011405 */
[----:B------:R-:W-:Y:S01]  /*02c0*/  SEL R4, R11, R4, !P0 ;  /* 0x000000040b047207 */ /* 0x000fe20004000000 */
[----:B------:R-:W-:Y:S01]  /*02d0*/  ULEA.HI UR4, UR4, UR5, URZ, 0x3 ;  /* 0x0000000504047291 */ /* 0x000fe2000f8f18ff */
[----:B------:R-:W0:Y:S03]  /*02e0*/  LDCU UR5, c[0x0][0x3a4] ;  /* 0x00007480ff0577ac */ /* 0x000e260008000800 */
[----:B------:R-:W-:-:S06]  /*02f0*/  USHF.R.S32.HI UR4, URZ, 0x3, UR4 ;  /* 0x00000003ff047899 */ /* 0x000fcc0008011404 */
[----:B------:R-:W-:-:S04]  /*0300*/  IMAD R15, R4, UR4, RZ ;  /* 0x00000004040f7c24 */ /* 0x000fc8000f8e02ff */
[----:B------:R-:W-:Y:S01]  /*0310*/  VIADD R7, R15, UR4 ;  /* 0x000000040f077c36 */ /* 0x000fe20008000000 */
[----:B------:R-:W-:-:S04]  /*0320*/  IABS R6, R15 ;  /* 0x0000000f00067213 */ /* 0x000fc80000000000 */
[----:B------:R-:W-:Y:S01]  /*0330*/  IABS R13, R7 ;  /* 0x00000007000d7213 */ /* 0x000fe20000000000 */
[----:B------:R-:W-:-:S04]  /*0340*/  IMAD.HI.U32 R3, R5, R6, RZ ;  /* 0x0000000605037227 */ /* 0x000fc800078e00ff */
[----:B------:R-:W-:Y:S01]  /*0350*/  IMAD.HI.U32 R4, R5, R13, RZ ;  /* 0x0000000d05047227 */ /* 0x000fe200078e00ff */
[----:B------:R-:W-:-:S03]  /*0360*/  IADD3 R5, PT, PT, -R3, RZ, RZ ;  /* 0x000000ff03057210 */ /* 0x000fc60007ffe1ff */
[----:B------:R-:W-:Y:S02]  /*0370*/  IMAD.MOV R10, RZ, RZ, -R4 ;  /* 0x000000ffff0a7224 */ /* 0x000fe400078e0a04 */
[C---:B------:R-:W-:Y:S02]  /*0380*/  IMAD R5, R2.reuse, R5, R6 ;  /* 0x0000000502057224 */ /* 0x040fe400078e0206 */
[----:B------:R-:W-:Y:S01]  /*0390*/  IMAD R13, R2, R10, R13 ;  /* 0x0000000a020d7224 */ /* 0x000fe200078e020d */
[----:B------:R-:W-:Y:S02]  /*03a0*/  LOP3.LUT R10, R8, 0x1f, RZ, 0xc0, !PT ;  /* 0x0000001f080a7812 */ /* 0x000fe400078ec0ff */
[C---:B------:R-:W-:Y:S02]  /*03b0*/  ISETP.GT.U32.AND P3, PT, R2.reuse, R5, PT ;  /* 0x000000050200720c */ /* 0x040fe40003f64070 */
[----:B------:R-:W-:-:S11]  /*03c0*/  ISETP.GT.U32.AND P5, PT, R2, R13, PT ;  /* 0x0000000d0200720c */ /* 0x000fd60003fa4070 */
[--C-:B------:R-:W-:Y:S01]  /*03d0*/  @!P3 IMAD.IADD R5, R5, 0x1, -R2.reuse ;  /* 0x000000010505b824 */ /* 0x100fe200078e0a02 */
[----:B------:R-:W-:Y:S01]  /*03e0*/  @!P3 IADD3 R3, PT, PT, R3, 0x1, RZ ;  /* 0x000000010303b810 */ /* 0x000fe20007ffe0ff */
[----:B------:R-:W-:Y:S02]  /*03f0*/  @!P5 IMAD.IADD R13, R13, 0x1, -R2 ;  /* 0x000000010d0dd824 */ /* 0x000fe400078e0a02 */
[----:B------:R-:W-:Y:S01]  /*0400*/  @!P5 VIADD R4, R4, 0x1 ;  /* 0x000000010404d836 */ /* 0x000fe20000000000 */
[-C--:B------:R-:W-:Y:S02]  /*0410*/  ISETP.GE.U32.AND P1, PT, R5, R2.reuse, PT ;  /* 0x000000020500720c */ /* 0x080fe40003f26070 */
[----:B------:R-:W-:Y:S02]  /*0420*/  ISETP.GE.U32.AND P2, PT, R13, R2, PT ;  /* 0x000000020d00720c */ /* 0x000fe40003f46070 */
[-C--:B------:R-:W-:Y:S02]  /*0430*/  LOP3.LUT R2, R15, R0.reuse, RZ, 0x3c, !PT ;  /* 0x000000000f027212 */ /* 0x080fe400078e3cff */
[----:B------:R-:W-:-:S02]  /*0440*/  LOP3.LUT R0, R7, R0, RZ, 0x3c, !PT ;  /* 0x0000000007007212 */ /* 0x000fc400078e3cff */
[----:B------:R-:W-:Y:S02]  /*0450*/  ISETP.GE.AND P4, PT, R2, RZ, PT ;  /* 0x000000ff0200720c */ /* 0x000fe40003f86270 */
[----:B------:R-:W-:Y:S02]  /*0460*/  ISETP.GE.AND P3, PT, R0, RZ, PT ;  /* 0x000000ff0000720c */ /* 0x000fe40003f66270 */
[----:B------:R-:W-:Y:S01]  /*0470*/  PRMT R0, RZ, 0x7610, R0 ;  /* 0x00007610ff007816 */ /* 0x000fe20000000000 */
[----:B------:R-:W-:Y:S02]  /*0480*/  @P1 VIADD R3, R3, 0x1 ;  /* 0x0000000103031836 */ /* 0x000fe40000000000 */
[----:B------:R-:W-:-:S06]  /*0490*/  @P2 VIADD R4, R4, 0x1 ;  /* 0x0000000104042836 */ /* 0x000fcc0000000000 */
[----:B------:R-:W-:Y:S02]  /*04a0*/  @!P4 IADD3 R3, PT, PT, -R3, RZ, RZ ;  /* 0x000000ff0303c210 */ /* 0x000fe40007ffe1ff */
[----:B------:R-:W-:Y:S02]  /*04b0*/  @!P3 IMAD.MOV R4, RZ, RZ, -R4 ;  /* 0x000000ffff04b224 */ /* 0x000fe400078e0a04 */
[----:B------:R-:W-:-:S03]  /*04c0*/  SEL R13, R11, R3, !P0 ;  /* 0x000000030b0d7207 */ /* 0x000fc60004000000 */
[----:B------:R-:W-:Y:S02]  /*04d0*/  SEL R11, R11, R4, !P0 ;  /* 0x000000040b0b7207 */ /* 0x000fe40004000000 */
[----:B------:R-:W-:-:S05]  /*04e0*/  IMAD.IADD R16, R10, 0x1, R13 ;  /* 0x000000010a107824 */ /* 0x000fca00078e020d */
[----:B------:R-:W-:-:S13]  /*04f0*/  ISETP.GE.AND P0, PT, R16, R11, PT ;  /* 0x0000000b1000720c */ /* 0x000fda0003f06270 */
[----:B01----:R-:W-:Y:S05]  /*0500*/  @P0 BRA `(.L_x_1) ;  /* 0x0000000400a00947 */ /* 0x003fea0003800000 */
[----:B------:R-:W0:Y:S08]  /*0510*/  LDC.64 R6, c[0x0][0x390] ;  /* 0x0000e400ff067b82 */ /* 0x000e300000000a00 */
[----:B------:R-:W1:Y:S08]  /*0520*/  LDC.64 R2, c[0x0][0x380] ;  /* 0x0000e000ff027b82 */ /* 0x000e700000000a00 */
[----:B------:R-:W2:Y:S01]  /*0530*/  LDC.64 R4, c[0x0][0x388] ;  /* 0x0000e200ff047b82 */ /* 0x000ea20000000a00 */
[----:B0-----:R-:W-:-:S05]  /*0540*/  IMAD.WIDE R6, R9, 0x2, R6 ;  /* 0x0000000209067825 */ /* 0x001fca00078e0206 */
[----:B------:R0:W5:Y:S01]  /*0550*/  LDG.E.U16.CONSTANT R12, desc[UR6][R6.64] ;  /* 0x00000006060c7981 */ /* 0x000162000c1e9500 */
[----:B------:R-:W-:Y:S01]  /*0560*/  IMAD R13, R9, UR4, R13 ;  /* 0x00000004090d7c24 */ /* 0x000fe2000f8e020d */
[----:B------:R-:W-:-:S03]  /*0570*/  LEA R14, R16, 0x3, 0x3 ;  /* 0x00000003100e7811 */ /* 0x000fc600078e18ff */
[----:B-1----:R-:W-:-:S07]  /*0580*/  IMAD.IADD R13, R10, 0x1, R13 ;  /* 0x000000010a0d7824 */ /* 0x002fce00078e020d */
.L_x_2:
[----:B------:R-:W-:-:S05]  /*0590*/  IMAD.WIDE R18, R13, 0x4, R2 ;  /* 0x000000040d127825 */ /* 0x000fca00078e0202 */
[----:B------:R-:W3:Y:S01]  /*05a0*/  LDG.E.CONSTANT R15, desc[UR6][R18.64] ;  /* 0x00000006120f7981 */ /* 0x000ee2000c1e9900 */
[----:B0-----:R-:W-:-:S04]  /*05b0*/  IADD3 R7, PT, PT, R14, -0x3, RZ ;  /* 0xfffffffd0e077810 */ /* 0x001fc80007ffe0ff */
[C---:B------:R-:W-:Y:S01]  /*05c0*/  ISETP.GE.AND P6, PT, R7.reuse, UR5, PT ;  /* 0x0000000507007c0c */ /* 0x040fe2000bfc6270 */
[----:B--2---:R-:W-:-:S12]  /*05d0*/  IMAD.WIDE R6, R7, 0x2, R4 ;  /* 0x0000000207067825 */ /* 0x004fd800078e0204 */
[----:B------:R-:W2:Y:S01]  /*05e0*/  @!P6 LDG.E.U16.CONSTANT R21, desc[UR6][R6.64] ;  /* 0x000000060615e981 */ /* 0x000ea2000c1e9500 */
[----:B------:R-:W-:-:S05]  /*05f0*/  VIADD R17, R14, 0xfffffffe ;  /* 0xfffffffe0e117836 */ /* 0x000fca0000000000 */
[----:B------:R-:W-:Y:S01]  /*0600*/  ISETP.GE.AND P0, PT, R17, UR5, PT ;  /* 0x0000000511007c0c */ /* 0x000fe2000bf06270 */
[----:B------:R-:W-:-:S12]  /*0610*/  VIADD R20, R14, 0xffffffff ;  /* 0xffffffff0e147836 */ /* 0x000fd80000000000 */
[----:B------:R-:W4:Y:S01]  /*0620*/  @!P0 LDG.E.U16.CONSTANT R27, desc[UR6][R6.64+0x2] ;  /* 0x00000206061b8981 */ /* 0x000f22000c1e9500 */
[----:B------:R-:W-:Y:S01]  /*0630*/  ISETP.GE.AND P1, PT, R20, UR5, PT ;  /* 0x0000000514007c0c */ /* 0x000fe2000bf26270 */
[C---:B------:R-:W-:Y:S01]  /*0640*/  VIADD R20, R14.reuse, 0x1 ;  /* 0x000000010e147836 */ /* 0x040fe20000000000 */
[----:B------:R-:W-:Y:S01]  /*0650*/  ISETP.GE.AND P2, PT, R14, UR5, PT ;  /* 0x000000050e007c0c */ /* 0x000fe2000bf46270 */
[----:B-----5:R-:W-:-:S03]  /*0660*/  @!P6 HADD2.F32 R23, -RZ, R12.H0_H0 ;  /* 0x2000000cff17e230 */ /* 0x020fc60000004100 */
[----:B------:R-:W-:Y:S02]  /*0670*/  ISETP.GE.AND P3, PT, R20, UR5, PT ;  /* 0x0000000514007c0c */ /* 0x000fe4000bf66270 */
[C---:B------:R-:W-:Y:S01]  /*0680*/  IADD3 R20, PT, PT, R14.reuse, 0x2, RZ ;  /* 0x000000020e147810 */ /* 0x040fe20007ffe0ff */
[----:B------:R-:W-:-:S04]  /*0690*/  VIADD R22, R14, 0x3 ;  /* 0x000000030e167836 */ /* 0x000fc80000000000 */
[----:B------:R-:W4:Y:S01]  /*06a0*/  @!P1 LDG.E.U16.CONSTANT R19, desc[UR6][R6.64+0x4] ;  /* 0x0000040606139981 */ /* 0x000f22000c1e9500 */
[----:B------:R-:W-:Y:S01]  /*06b0*/  ISETP.GE.AND P4, PT, R20, UR5, PT ;  /* 0x0000000514007c0c */ /* 0x000fe2000bf86270 */
[----:B------:R-:W-:Y:S01]  /*06c0*/  VIADD R20, R14, 0x4 ;  /* 0x000000040e147836 */ /* 0x000fe20000000000 */
[----:B------:R-:W-:-:S03]  /*06d0*/  ISETP.GE.AND P5, PT, R22, UR5, PT ;  /* 0x0000000516007c0c */ /* 0x000fc6000bfa6270 */
[----:B------:R-:W4:Y:S01]  /*06e0*/  @!P3 LDG.E.U16.CONSTANT R25, desc[UR6][R6.64+0x8] ;  /* 0x000008060619b981 */ /* 0x000f22000c1e9500 */
[----:B---3--:R-:W-:-:S06]  /*06f0*/  @!P6 LOP3.LUT R17, R15, 0xf, RZ, 0xc0, !PT ;  /* 0x0000000f0f11e812 */ /* 0x008fcc00078ec0ff */
[----:B------:R-:W0:Y:S02]  /*0700*/  @!P6 I2F.U16 R17, R17 ;  /* 0x000000110011e306 */ /* 0x000e240000101000 */
[----:B0-----:R-:W-:Y:S02]  /*0710*/  @!P6 FADD R18, R17, -7.5 ;  /* 0xc0f000001112e421 */ /* 0x001fe40000000000 */
[----:B------:R-:W3:Y:S02]  /*0720*/  @!P2 LDG.E.U16.CONSTANT R17, desc[UR6][R6.64+0x6] ;  /* 0x000006060611a981 */ /* 0x000ee4000c1e9500 */
[----:B------:R-:W-:Y:S02]  /*0730*/  @!P6 FMUL R18, R18, R23 ;  /* 0x000000171212e220 */ /* 0x000fe40000400000 */
[----:B------:R-:W3:Y:S03]  /*0740*/  @!P5 LDG.E.U16.CONSTANT R23, desc[UR6][R6.64+0xc] ;  /* 0x00000c060617d981 */ /* 0x000ee6000c1e9500 */
[----:B------:R-:W-:-:S05]  /*0750*/  @!P6 F2FP.F16.F32.PACK_AB R18, RZ, R18 ;  /* 0x00000012ff12e23e */ /* 0x000fca00000000ff */
[----:B--2---:R-:W-:Y:S01]  /*0760*/  @!P6 HFMA2 R0, R18.H0_H0, R21.H0_H0, R0.H0_H0 ;  /* 0x200000151200e231 */ /* 0x004fe20000040800 */
[----:B------:R-:W-:Y:S01]  /*0770*/  ISETP.GE.AND P6, PT, R20, UR5, PT ;  /* 0x0000000514007c0c */ /* 0x000fe2000bfc6270 */
[----:B------:R-:W2:-:S12]  /*0780*/  @!P4 LDG.E.U16.CONSTANT R21, desc[UR6][R6.64+0xa] ;  /* 0x00000a060615c981 */ /* 0x000e98000c1e9500 */
[----:B------:R0:W2:Y:S01]  /*0790*/  @!P6 LDG.E.U16.CONSTANT R29, desc[UR6][R6.64+0xe] ;  /* 0x00000e06061de981 */ /* 0x0000a2000c1e9500 */
[----:B------:R-:W-:-:S04]  /*07a0*/  @!P0 LOP3.LUT R18, R15, 0xf0, RZ, 0xc0, !PT ;  /* 0x000000f00f128812 */ /* 0x000fc800078ec0ff */
[----:B------:R-:W-:Y:S02]  /*07b0*/  @!P0 SHF.R.U32.HI R18, RZ, 0x4, R18 ;  /* 0x00000004ff128819 */ /* 0x000fe40000011612 */
[----:B------:R-:W-:Y:S02]  /*07c0*/  @!P1 LOP3.LUT R20, R15, 0xffff, RZ, 0xc0, !PT ;  /* 0x0000ffff0f149812 */ /* 0x000fe400078ec0ff */
[----:B------:R-:W-:Y:S02]  /*07d0*/  @!P0 LOP3.LUT R18, R18, 0xffff, RZ, 0xc0, !PT ;  /* 0x0000ffff12128812 */ /* 0x000fe400078ec0ff */
[----:B------:R-:W-:Y:S02]  /*07e0*/  @!P1 SHF.R.U32.HI R20, RZ, 0x8, R20 ;  /* 0x00000008ff149819 */ /* 0x000fe40000011614 */
[----:B------:R-:W-:Y:S01]  /*07f0*/  @!P0 I2FP.F32.U32 R18, R18 ;  /* 0x0000001200128245 */ /* 0x000fe20000201000 */
[----:B------:R-:W-:Y:S01]  /*0800*/  @!P0 HADD2.F32 R22, -RZ, R12.H0_H0 ;  /* 0x2000000cff168230 */ /* 0x000fe20000004100 */
[----:B------:R-:W-:-:S03]  /*0810*/  @!P1 LOP3.LUT R20, R20, 0xf, RZ, 0xc0, !PT ;  /* 0x0000000f14149812 */ /* 0x000fc600078ec0ff */
[----:B------:R-:W-:Y:S01]  /*0820*/  @!P0 FADD R18, R18, -7.5 ;  /* 0xc0f0000012128421 */ /* 0x000fe20000000000 */
[----:B0-----:R-:W0:Y:S03]  /*0830*/  @!P1 I2F.U16 R7, R20 ;  /* 0x0000001400079306 */ /* 0x001e260000101000 */
[----:B------:R-:W-:Y:S01]  /*0840*/  @!P0 FMUL R18, R22, R18 ;  /* 0x0000001216128220 */ /* 0x000fe20000400000 */
[C---:B------:R-:W-:Y:S02]  /*0850*/  @!P3 PRMT R6, R15.reuse, 0x7632, R6 ;  /* 0x000076320f06b816 */ /* 0x040fe40000000006 */
[----:B------:R-:W-:Y:S02]  /*0860*/  @!P2 LOP3.LUT R24, R15, 0xffff, RZ, 0xc0, !PT ;  /* 0x0000ffff0f18a812 */ /* 0x000fe400078ec0ff */
[----:B------:R-:W-:Y:S02]  /*0870*/  @!P0 F2FP.F16.F32.PACK_AB R18, RZ, R18 ;  /* 0x00000012ff12823e */ /* 0x000fe400000000ff */
[----:B------:R-:W-:-:S03]  /*0880*/  @!P3 LOP3.LUT R6, R6, 0xf, RZ, 0xc0, !PT ;  /* 0x0000000f0606b812 */ /* 0x000fc600078ec0ff */
[----:B----4-:R-:W-:Y:S01]  /*0890*/  @!P0 HFMA2 R0, R18.H0_H0, R27.H0_H0, R0.H0_H0 ;  /* 0x2000001b12008231 */ /* 0x010fe20000040800 */
[----:B------:R-:W-:Y:S02]  /*08a0*/  @!P2 SHF.R.U32.HI R18, RZ, 0xc, R24 ;  /* 0x0000000cff12a819 */ /* 0x000fe40000011618 */
[--C-:B------:R-:W-:Y:S01]  /*08b0*/  @!P4 SHF.R.U32.HI R22, RZ, 0x14, R15.reuse ;  /* 0x00000014ff16c819 */ /* 0x100fe2000001160f */
[----:B------:R-:W-:Y:S02]  /*08c0*/  @!P1 HADD2.F32 R26, -RZ, R12.H0_H0 ;  /* 0x2000000cff1a9230 */ /* 0x000fe40000004100 */
[----:B0-----:R-:W-:Y:S01]  /*08d0*/  @!P1 FADD R7, R7, -7.5 ;  /* 0xc0f0000007079421 */ /* 0x001fe20000000000 */
[----:B------:R-:W-:Y:S01]  /*08e0*/  @!P2 LOP3.LUT R18, R18, 0xffff, RZ, 0xc0, !PT ;  /* 0x0000ffff1212a812 */ /* 0x000fe200078ec0ff */
[----:B------:R-:W0:Y:S01]  /*08f0*/  @!P3 I2F.U16 R6, R6 ;  /* 0x000000060006b306 */ /* 0x000e220000101000 */
[----:B------:R-:W-:Y:S02]  /*0900*/  @!P4 LOP3.LUT R24, R22, 0xf, RZ, 0xc0, !PT ;  /* 0x0000000f1618c812 */ /* 0x000fe400078ec0ff */
[----:B------:R-:W-:Y:S01]  /*0910*/  @!P5 SHF.R.U32.HI R22, RZ, 0x18, R15 ;  /* 0x00000018ff16d819 */ /* 0x000fe2000001160f */
[----:B------:R-:W-:Y:S01]  /*0920*/  @!P1 FMUL R20, R26, R7 ;  /* 0x000000071a149220 */ /* 0x000fe20000400000 */
[----:B------:R-:W-:-:S02]  /*0930*/  @!P2 I2FP.F32.U32 R18, R18 ;  /* 0x000000120012a245 */ /* 0x000fc40000201000 */
[----:B------:R-:W-:Y:S01]  /*0940*/  @!P5 LOP3.LUT R26, R22, 0xf, RZ, 0xc0, !PT ;  /* 0x0000000f161ad812 */ /* 0x000fe200078ec0ff */
[----:B------:R-:W1:Y:S01]  /*0950*/  @!P4 I2F.U16 R7, R24 ;  /* 0x000000180007c306 */ /* 0x000e620000101000 */
[----:B------:R-:W-:Y:S02]  /*0960*/  @!P2 HADD2.F32 R27, -RZ, R12.H0_H0 ;  /* 0x2000000cff1ba230 */ /* 0x000fe40000004100 */
[----:B------:R-:W-:Y:S01]  /*0970*/  @!P2 FADD R22, R18, -7.5 ;  /* 0xc0f000001216a421 */ /* 0x000fe20000000000 */
[----:B------:R-:W-:-:S04]  /*0980*/  @!P1 F2FP.F16.F32.PACK_AB R20, RZ, R20 ;  /* 0x00000014ff14923e */ /* 0x000fc800000000ff */
[----:B------:R-:W4:Y:S01]  /*0990*/  @!P5 I2F.U16 R18, R26 ;  /* 0x0000001a0012d306 */ /* 0x000f220000101000 */
[----:B------:R-:W-:Y:S01]  /*09a0*/  @!P2 FMUL R22, R27, R22 ;  /* 0x000000161b16a220 */ /* 0x000fe20000400000 */
[----:B------:R-:W-:Y:S02]  /*09b0*/  @!P3 HADD2.F32 R27, -RZ, R12.H0_H0 ;  /* 0x2000000cff1bb230 */ /* 0x000fe40000004100 */
[----:B0-----:R-:W-:Y:S01]  /*09c0*/  @!P3 FADD R6, R6, -7.5 ;  /* 0xc0f000000606b421 */ /* 0x001fe20000000000 */
[----:B------:R-:W-:Y:S02]  /*09d0*/  @!P1 HFMA2 R0, R20.H0_H0, R19.H0_H0, R0.H0_H0 ;  /* 0x2000001314009231 */ /* 0x000fe40000040800 */
[--C-:B------:R-:W-:Y:S01]  /*09e0*/  @!P4 HADD2.F32 R20, -RZ, R12.reuse.H0_H0 ;  /* 0x2000000cff14c230 */ /* 0x100fe20000004100 */
[----:B------:R-:W-:Y:S01]  /*09f0*/  @!P6 SHF.R.U32.HI R15, RZ, 0x1c, R15 ;  /* 0x0000001cff0fe819 */ /* 0x000fe2000001160f */
[----:B------:R-:W-:Y:S01]  /*0a00*/  @!P3 FMUL R6, R27, R6 ;  /* 0x000000061b06b220 */ /* 0x000fe20000400000 */
[----:B-1----:R-:W-:Y:S01]  /*0a10*/  @!P4 FADD R7, R7, -7.5 ;  /* 0xc0f000000707c421 */ /* 0x002fe20000000000 */
[----:B------:R-:W-:Y:S01]  /*0a20*/  @!P2 F2FP.F16.F32.PACK_AB R22, RZ, R22 ;  /* 0x00000016ff16a23e */ /* 0x000fe200000000ff */
[----:B------:R-:W-:Y:S01]  /*0a30*/  VIADD R16, R16, 0x20 ;  /* 0x0000002010107836 */ /* 0x000fe20000000000 */
[----:B------:R-:W-:Y:S01]  /*0a40*/  @!P6 I2FP.F32.U32 R15, R15 ;  /* 0x0000000f000fe245 */ /* 0x000fe20000201000 */
[----:B------:R-:W-:-:S02]  /*0a50*/  @!P5 HADD2.F32 R19, -RZ, R12.H0_H0 ;  /* 0x2000000cff13d230 */ /* 0x000fc40000004100 */
[----:B------:R-:W-:Y:S01]  /*0a60*/  @!P4 FMUL R7, R20, R7 ;  /* 0x000000071407c220 */ /* 0x000fe20000400000 */
[----:B------:R-:W-:Y:S01]  /*0a70*/  @!P3 F2FP.F16.F32.PACK_AB R6, RZ, R6 ;  /* 0x00000006ff06b23e */ /* 0x000fe200000000ff */
[----:B----4-:R-:W-:Y:S01]  /*0a80*/  @!P5 FADD R18, R18, -7.5 ;  /* 0xc0f000001212d421 */ /* 0x010fe20000000000 */
[----:B------:R-:W-:Y:S01]  /*0a90*/  @!P6 HADD2.F32 R20, -RZ, R12.H0_H0 ;  /* 0x2000000cff14e230 */ /* 0x000fe20000004100 */
[----:B------:R-:W-:Y:S01]  /*0aa0*/  ISETP.GE.AND P0, PT, R16, R11, PT ;  /* 0x0000000b1000720c */ /* 0x000fe20003f06270 */
[----:B------:R-:W-:Y:S01]  /*0ab0*/  @!P6 FADD R15, R15, -7.5 ;  /* 0xc0f000000f0fe421 */ /* 0x000fe20000000000 */
[----:B------:R-:W-:Y:S01]  /*0ac0*/  @!P5 FMUL R18, R19, R18 ;  /* 0x000000121312d220 */ /* 0x000fe20000400000 */
[----:B------:R-:W-:Y:S02]  /*0ad0*/  @!P4 F2FP.F16.F32.PACK_AB R7, RZ, R7 ;  /* 0x00000007ff07c23e */ /* 0x000fe400000000ff */
[----:B------:R-:W-:Y:S02]  /*0ae0*/  @!P6 FMUL R15, R20, R15 ;  /* 0x0000000f140fe220 */ /* 0x000fe40000400000 */
[----:B------:R-:W-:-:S03]  /*0af0*/  @!P5 F2FP.F16.F32.PACK_AB R18, RZ, R18 ;  /* 0x00000012ff12d23e */ /* 0x000fc600000000ff */
[----:B------:R-:W-:Y:S01]  /*0b00*/  @!P6 F2FP.F16.F32.PACK_AB R15, RZ, R15 ;  /* 0x0000000fff0fe23e */ /* 0x000fe200000000ff */
[----:B------:R-:W-:Y:S01]  /*0b10*/  VIADD R13, R13, 0x20 ;  /* 0x000000200d0d7836 */ /* 0x000fe20000000000 */
[----:B------:R-:W-:Y:S01]  /*0b20*/  IADD3 R14, PT, PT, R14, 0x100, RZ ;  /* 0x000001000e0e7810 */ /* 0x000fe20007ffe0ff */
[----:B---3--:R-:W-:-:S04]  /*0b30*/  @!P2 HFMA2 R0, R22.H0_H0, R17.H0_H0, R0.H0_H0 ;  /* 0x200000111600a231 */ /* 0x008fc80000040800 */
[----:B------:R-:W-:-:S04]  /*0b40*/  @!P3 HFMA2 R0, R6.H0_H0, R25.H0_H0, R0.H0_H0 ;  /* 0x200000190600b231 */ /* 0x000fc80000040800 */
[----:B--2---:R-:W-:-:S04]  /*0b50*/  @!P4 HFMA2 R0, R7.H0_H0, R21.H0_H0, R0.H0_H0 ;  /* 0x200000150700c231 */ /* 0x004fc80000040800 */
[----:B------:R-:W-:-:S04]  /*0b60*/  @!P5 HFMA2 R0, R18.H0_H0, R23.H0_H0, R0.H0_H0 ;  /* 0x200000171200d231 */ /* 0x000fc80000040800 */
[----:B------:R-:W-:Y:S01]  /*0b70*/  @!P6 HFMA2 R0, R15.H0_H0, R29.H0_H0, R0.H0_H0 ;  /* 0x2000001d0f00e231 */ /* 0x000fe20000040800 */
[----:B------:R-:W-:Y:S06]  /*0b80*/  @!P0 BRA `(.L_x_2) ;  /* 0xfffffff800808947 */ /* 0x000fec000383ffff */
.L_x_1:
[----:B------:R-:W-:Y:S05]  /*0b90*/  BSYNC.RECONVERGENT B0 ;  /* 0x0000000000007941 */ /* 0x000fea0003800200 */
.L_x_0:
[----:B------:R-:W-:Y:S01]  /*0ba0*/  PRMT R0, R0, 0x5410, R0 ;  /* 0x0000541000007816 */ /* 0x000fe20000000000 */
[----:B------:R-:W0:Y:S01]  /*0bb0*/  LDCU UR8, c[0x0][0x3a8] ;  /* 0x00007500ff0877ac */ /* 0x000e220008000800 */
[----:B------:R-:W-:-:S03]  /*0bc0*/  ISETP.NE.AND P1, PT, R10, RZ, PT ;  /* 0x000000ff0a00720c */ /* 0x000fc60003f25270 */
[----:B------:R-:W1:Y:S10]  /*0bd0*/  SHFL.DOWN PT, R3, R0, 0x10, 0x1f ;  /* 0x0a001f0000037f89 */ /* 0x000e7400000e0000 */
[----:B------:R-:W2:Y:S01]  /*0be0*/  @!P1 S2R R7, SR_CgaCtaId ;  /* 0x0000000000079919 */ /* 0x000ea20000008800 */
[----:B0-----:R-:W-:-:S04]  /*0bf0*/  ISETP.GE.AND P0, PT, R10, UR8, PT ;  /* 0x000000080a007c0c */ /* 0x001fc8000bf06270 */
[----:B------:R-:W-:Y:S01]  /*0c00*/  ISETP.GT.U32.OR P0, PT, R8, 0x1f, P0 ;  /* 0x0000001f0800780c */ /* 0x000fe20000704470 */
[----:B-1----:R-:W-:Y:S01]  /*0c10*/  HADD2 R3, R0.H0_H0, R3.H0_H0 ;  /* 0x2000000300037230 */ /* 0x002fe20000000800 */
[----:B------:R-:W-:-:S04]  /*0c20*/  @!P1 MOV R0, 0x400 ;  /* 0x0000040000009802 */ /* 0x000fc80000000f00 */
[----:B------:R-:W0:Y:S01]  /*0c30*/  SHFL.DOWN PT, R2, R3, 0x8, 0x1f ;  /* 0x09001f0003027f89 */ /* 0x000e2200000e0000 */
[----:B--2---:R-:W-:-:S04]  /*0c40*/  @!P1 LEA R7, R7, R0, 0x18 ;  /* 0x0000000007079211 */ /* 0x004fc800078ec0ff */
[----:B------:R-:W-:Y:S01]  /*0c50*/  @!P1 LEA.HI R7, R8, R7, RZ, 0x1c ;  /* 0x0000000708079211 */ /* 0x000fe200078fe0ff */
[----:B0-----:R-:W-:-:S05]  /*0c60*/  HADD2 R2, R3.H0_H0, R2.H0_H0 ;  /* 0x2000000203027230 */ /* 0x001fca0000000800 */
[----:B------:R-:W0:Y:S02]  /*0c70*/  SHFL.DOWN PT, R5, R2, 0x4, 0x1f ;  /* 0x08801f0002057f89 */ /* 0x000e2400000e0000 */
[----:B0-----:R-:W-:-:S05]  /*0c80*/  HADD2 R5, R2.H0_H0, R5.H0_H0 ;  /* 0x2000000502057230 */ /* 0x001fca0000000800 */
[----:B------:R-:W0:Y:S02]  /*0c90*/  SHFL.DOWN PT, R4, R5, 0x2, 0x1f ;  /* 0x08401f0005047f89 */ /* 0x000e2400000e0000 */
[----:B0-----:R-:W-:-:S05]  /*0ca0*/  HADD2 R4, R5.H0_H0, R4.H0_H0 ;  /* 0x2000000405047230 */ /* 0x001fca0000000800 */
[----:B------:R-:W0:Y:S02]  /*0cb0*/  SHFL.DOWN PT, R3, R4, 0x1, 0x1f ;  /* 0x08201f0004037f89 */ /* 0x000e2400000e0000 */
[----:B0-----:R-:W-:-:S05]  /*0cc0*/  HADD2 R3, R4.H0_H0, R3.H0_H0 ;  /* 0x2000000304037230 */ /* 0x001fca0000000800 */
[----:B------:R0:W-:Y:S01]  /*0cd0*/  @!P1 STS.U16 [R7], R3 ;  /* 0x0000000307009388 */ /* 0x0001e20000000400 */
[----:B------:R-:W-:Y:S06]  /*0ce0*/  BAR.SYNC.DEFER_BLOCKING 0x0 ;  /* 0x0000000000007b1d */ /* 0x000fec0000010000 */
[----:B------:R-:W-:Y:S05]  /*0cf0*/  @P0 EXIT ;  /* 0x000000000000094d */ /* 0x000fea0003800000 */
[----:B------:R-:W1:Y:S01]  /*0d00*/  S2UR UR5, SR_CgaCtaId ;  /* 0x00000000000579c3 */ /* 0x000e620000008800 */
[----:B------:R-:W-:Y:S01]  /*0d10*/  UMOV UR4, 0x400 ;  /* 0x0000040000047882 */ /* 0x000fe20000000000 */
[----:B------:R-:W-:Y:S01]  /*0d20*/  ISETP.NE.AND P0, PT, R10, RZ, PT ;  /* 0x000000ff0a00720c */ /* 0x000fe20003f05270 */
[----:B-1----:R-:W-:-:S06]  /*0d30*/  ULEA UR4, UR5, UR4, 0x18 ;  /* 0x0000000405047291 */ /* 0x002fcc000f8ec0ff */
[----:B------:R-:W-:-:S06]  /*0d40*/  LEA R0, R10, UR4, 0x1 ;  /* 0x000000040a007c11 */ /* 0x000fcc000f8e08ff */
[----:B------:R-:W1:Y:S02]  /*0d50*/  LDS.U16 R0, [R0] ;  /* 0x0000000000007984 */ /* 0x000e640000000400 */
[----:B-1----:R-:W-:-:S05]  /*0d60*/  PRMT R2, R0, 0x5410, R0 ;  /* 0x0000541000027816 */ /* 0x002fca0000000000 */
[----:B0-----:R-:W0:Y:S02]  /*0d70*/  SHFL.DOWN PT, R3, R2, 0x10, 0x1f ;  /* 0x0a001f0002037f89 */ /* 0x001e2400000e0000 */
[----:B0-----:R-:W-:-:S05]  /*0d80*/  HADD2 R3, R0.H0_H0, R3.H0_H0 ;  /* 0x2000000300037230 */ /* 0x001fca0000000800 */
[----:B------:R-:W0:Y:S02]  /*0d90*/  SHFL.DOWN PT, R4, R3, 0x8, 0x1f ;  /* 0x09001f0003047f89 */ /* 0x000e2400000e0000 */
[----:B0-----:R-:W-:-:S05]  /*0da0*/  HADD2 R4, R3.H0_H0, R4.H0_H0 ;  /* 0x2000000403047230 */ /* 0x001fca0000000800 */
[----:B------:R-:W0:Y:S02]  /*0db0*/  SHFL.DOWN PT, R5, R4, 0x4, 0x1f ;  /* 0x08801f0004057f89 */ /* 0x000e2400000e0000 */
[----:B0-----:R-:W-:-:S05]  /*0dc0*/  HADD2 R5, R4.H0_H0, R5.H0_H0 ;  /* 0x2000000504057230 */ /* 0x001fca0000000800 */
[----:B------:R-:W0:Y:S02]  /*0dd0*/  SHFL.DOWN PT, R0, R5, 0x2, 0x1f ;  /* 0x08401f0005007f89 */ /* 0x000e2400000e0000 */
[----:B0-----:R-:W-:-:S05]  /*0de0*/  HADD2 R0, R5.H0_H0, R0.H0_H0 ;  /* 0x2000000005007230 */ /* 0x001fca0000000800 */
[----:B------:R0:W1:Y:S01]  /*0df0*/  SHFL.DOWN PT, R7, R0, 0x1, 0x1f ;  /* 0x08201f0000077f89 */ /* 0x00006200000e0000 */
[----:B------:R-:W-:Y:S05]  /*0e00*/  @P0 EXIT ;  /* 0x000000000000094d */ /* 0x000fea0003800000 */
[----:B------:R-:W2:Y:S01]  /*0e10*/  LDC.64 R2, c[0x0][0x398] ;  /* 0x0000e600ff027b82 */ /* 0x000ea20000000a00 */
[----:B-1----:R-:W-:Y:S02]  /*0e20*/  HADD2 R7, R0.H0_H0, R7.H0_H0 ;  /* 0x2000000700077230 */ /* 0x002fe40000000800 */
[----:B--2---:R-:W-:-:S05]  /*0e30*/  IMAD.WIDE R2, R9, 0x2, R2 ;  /* 0x0000000209027825 */ /* 0x004fca00078e0202 */
[----:B------:R-:W-:Y:S01]  /*0e40*/  STG.E.U16 desc[UR6][R2.64], R7 ;  /* 0x0000000702007986 */ /* 0x000fe2000c101506 */
[----:B------:R-:W-:Y:S05]  /*0e50*/  EXIT ;  /* 0x000000000000794d */ /* 0x000fea0003800000 */
.L_x_3:
[----:B------:R-:W-:-:S00]  /*0e60*/  BRA `(.L_x_3) ;  /* 0xfffffffc00fc7947 */ /* 0x000fc0000383ffff */
[----:B------:R-:W-:-:S00]  /*0e70*/  NOP ;  /* 0x0000000000007918 */ /* 0x000fc00000000000 */
        /* <DEDUP_REMOVED lines=8> */
.L_x_30:


//--------------------- .text._ZN12warp_kernels21warp_cooperative_gemvEPKjPK6__halfS4_PS2_ii --------------------------
	.section	.text._ZN12warp_kernels21warp_cooperative_gemvEPKjPK6__halfS4_PS2_ii,"ax",@progbits
	.align	128
        .global         _ZN12warp_kernels21warp_cooperative_gemvEPKjPK6__halfS4_PS2_ii
        .type           _ZN12warp_kernels21warp_cooperative_gemvEPKjPK6__halfS4_PS2_ii,@function
        .size           _ZN12warp_kernels21warp_cooperative_gemvEPKjPK6__halfS4_PS2_ii,(.L_x_31 - _ZN12warp_kernels21warp_cooperative_gemvEPKjPK6__halfS4_PS2_ii)
        .other          _ZN12warp_kernels21warp_cooperative_gemvEPKjPK6__halfS4_PS2_ii,@"STO_CUDA_ENTRY STV_DEFAULT"
_ZN12warp_kernels21warp_cooperative_gemvEPKjPK6__halfS4_PS2_ii:
.text._ZN12warp_kernels21warp_cooperative_gemvEPKjPK6__halfS4_PS2_ii:
[----:B------:R-:W-:Y:S01]  /*0000*/  LDC R1, c[0x0][0x37c] ;  /* 0x0000df00ff017b82 */ /* 0x000fe20000000800 */
[----:B------:R-:W0:Y:S07]  /*0010*/  S2R R6, SR_TID.X ;  /* 0x0000000000067919 */ /* 0x000e2e0000002100 */
[----:B------:R-:W1:Y:S01]  /*0020*/  LDC R3, c[0x0][0x360] ;  /* 0x0000d800ff037b82 */ /* 0x000e620000000800 */
[----:B------:R-:W2:Y:S07]  /*0030*/  LDCU UR5, c[0x0][0x3a0] ;  /* 0x00007400ff0577ac */ /* 0x000eae0008000800 */
[----:B------:R-:W3:Y:S01]  /*0040*/  S2UR UR4, SR_CTAID.X ;  /* 0x00000000000479c3 */ /* 0x000ee20000002500 */
[----:B-1----:R-:W-:-:S02]  /*0050*/  SHF.R.U32.HI R5, RZ, 0x5, R3 ;  /* 0x00000005ff057819 */ /* 0x002fc40000011603 */
[----:B0-----:R-:W-:-:S05]  /*0060*/  SHF.R.U32.HI R2, RZ, 0x5, R6 ;  /* 0x00000005ff027819 */ /* 0x001fca0000011606 */
[----:B---3--:R-:W-:-:S05]  /*0070*/  IMAD R2, R5, UR4, R2 ;  /* 0x0000000405027c24 */ /* 0x008fca000f8e0202 */
[----:B--2---:R-:W-:-:S13]  /*0080*/  ISETP.GE.AND P0, PT, R2, UR5, PT ;  /* 0x0000000502007c0c */ /* 0x004fda000bf06270 */
[----:B------:R-:W-:Y:S05]  /*0090*/  @P0 EXIT ;  /* 0x000000000000094d */ /* 0x000fea0003800000 */
[----:B------:R-:W0:Y:S01]  /*00a0*/  LDC R4, c[0x0][0x3a4] ;  /* 0x0000e900ff047b82 */ /* 0x000e220000000800 */
[----:B------:R-:W1:Y:S01]  /*00b0*/  LDCU.64 UR6, c[0x0][0x358] ;  /* 0x00006b00ff0677ac */ /* 0x000e620008000a00 */
[----:B------:R-:W-:Y:S01]  /*00c0*/  BSSY.RECONVERGENT B0, `(.L_x_4) ;  /* 0x0000054000007945 */ /* 0x000fe20003800200 */
[C---:B------:R-:W-:Y:S02]  /*00d0*/  LOP3.LUT R0, R6.reuse, 0x1f, RZ, 0xc0, !PT ;  /* 0x0000001f06007812 */ /* 0x040fe400078ec0ff */
[----:B0-----:R-:W-:-:S13]  /*00e0*/  ISETP.GE.AND P0, PT, R6, R4, PT ;  /* 0x000000040600720c */ /* 0x001fda0003f06270 */
[----:B-1----:R-:W-:Y:S05]  /*00f0*/  @P0 BRA `(.L_x_5) ;  /* 0x0000000400400947 */ /* 0x002fea0003800000 */
[----:B------:R-:W0:Y:S01]  /*0100*/  I2F.U32.RP R12, R3 ;  /* 0x00000003000c7306 */ /* 0x000e220000209000 */
[----:B------:R-:W-:Y:S01]  /*0110*/  IMAD.IADD R10, R6, 0x1, R3 ;  /* 0x00000001060a7824 */ /* 0x000fe200078e0203 */
[----:B------:R-:W-:Y:S01]  /*0120*/  VIMNMX.U32 R5, PT, PT, R4, 0x800, PT ;  /* 0x0000080004057848 */ /* 0x000fe20003fe0000 */
[----:B------:R-:W-:Y:S01]  /*0130*/  BSSY.RECONVERGENT B1, `(.L_x_6) ;  /* 0x000002c000017945 */ /* 0x000fe20003800200 */
[----:B------:R-:W-:Y:S02]  /*0140*/  ISETP.NE.U32.AND P2, PT, R3, RZ, PT ;  /* 0x000000ff0300720c */ /* 0x000fe40003f45070 */
[----:B------:R-:W-:Y:S02]  /*0150*/  ISETP.GE.U32.AND P0, PT, R10, R5, PT ;  /* 0x000000050a00720c */ /* 0x000fe40003f06070 */
[----:B------:R-:W-:Y:S02]  /*0160*/  VIMNMX.U32 R7, PT, PT, R5, R10, !PT ;  /* 0x0000000a05077248 */ /* 0x000fe40007fe0000 */
[----:B------:R-:W-:-:S04]  /*0170*/  SEL R11, RZ, 0x1, P0 ;  /* 0x00000001ff0b7807 */ /* 0x000fc80000000000 */
[----:B------:R-:W-:Y:S01]  /*0180*/  IADD3 R10, PT, PT, R7, -R10, -R11 ;  /* 0x8000000a070a7210 */ /* 0x000fe20007ffe80b */
[----:B0-----:R-:W0:Y:S02]  /*0190*/  MUFU.RCP R12, R12 ;  /* 0x0000000c000c7308 */ /* 0x001e240000001000 */
[----:B0-----:R-:W-:-:S06]  /*01a0*/  VIADD R8, R12, 0xffffffe ;  /* 0x0ffffffe0c087836 */ /* 0x001fcc0000000000 */
[----:B------:R0:W1:Y:S02]  /*01b0*/  F2I.FTZ.U32.TRUNC.NTZ R9, R8 ;  /* 0x0000000800097305 */ /* 0x000064000021f000 */
[----:B0-----:R-:W-:Y:S02]  /*01c0*/  IMAD.MOV.U32 R8, RZ, RZ, RZ ;  /* 0x000000ffff087224 */ /* 0x001fe400078e00ff */
[----:B-1----:R-:W-:-:S04]  /*01d0*/  IMAD.MOV R14, RZ, RZ, -R9 ;  /* 0x000000ffff0e7224 */ /* 0x002fc800078e0a09 */
[----:B------:R-:W-:-:S04]  /*01e0*/  IMAD R13, R14, R3, RZ ;  /* 0x000000030e0d7224 */ /* 0x000fc800078e02ff */
[----:B------:R-:W-:-:S06]  /*01f0*/  IMAD.HI.U32 R9, R9, R13, R8 ;  /* 0x0000000d09097227 */ /* 0x000fcc00078e0008 */
[----:B------:R-:W-:-:S05]  /*0200*/  IMAD.HI.U32 R8, R9, R10, RZ ;  /* 0x0000000a09087227 */ /* 0x000fca00078e00ff */
[----:B------:R-:W-:-:S05]  /*0210*/  IADD3 R7, PT, PT, -R8, RZ, RZ ;  /* 0x000000ff08077210 */ /* 0x000fca0007ffe1ff */
[----:B------:R-:W-:-:S05]  /*0220*/  IMAD R10, R3, R7, R10 ;  /* 0x00000007030a7224 */ /* 0x000fca00078e020a */
[----:B------:R-:W-:-:S13]  /*0230*/  ISETP.GE.U32.AND P0, PT, R10, R3, PT ;  /* 0x000000030a00720c */ /* 0x000fda0003f06070 */
[----:B------:R-:W-:Y:S02]  /*0240*/  @P0 IMAD.IADD R10, R10, 0x1, -R3 ;  /* 0x000000010a0a0824 */ /* 0x000fe400078e0a03 */
[----:B------:R-:W-:-:S03]  /*0250*/  @P0 VIADD R8, R8, 0x1 ;  /* 0x0000000108080836 */ /* 0x000fc60000000000 */
[----:B------:R-:W-:-:S13]  /*0260*/  ISETP.GE.U32.AND P1, PT, R10, R3, PT ;  /* 0x000000030a00720c */ /* 0x000fda0003f26070 */
[----:B------:R-:W-:Y:S01]  /*0270*/  @P1 VIADD R8, R8, 0x1 ;  /* 0x0000000108081836 */ /* 0x000fe20000000000 */
[----:B------:R-:W-:-:S05]  /*0280*/  @!P2 LOP3.LUT R8, RZ, R3, RZ, 0x33, !PT ;  /* 0x00000003ff08a212 */ /* 0x000fca00078e33ff */
[----:B------:R-:W-:-:S05]  /*0290*/  IMAD.IADD R7, R11, 0x1, R8 ;  /* 0x000000010b077824 */ /* 0x000fca00078e0208 */
[C---:B------:R-:W-:Y:S02]  /*02a0*/  LOP3.LUT R8, R7.reuse, 0x3, RZ, 0xc0, !PT ;  /* 0x0000000307087812 */ /* 0x040fe400078ec0ff */
[----:B------:R-:W-:Y:S02]  /*02b0*/  ISETP.GE.U32.AND P1, PT, R7, 0x3, PT ;  /* 0x000000030700780c */ /* 0x000fe40003f26070 */
[----:B------:R-:W-:-:S13]  /*02c0*/  ISETP.NE.AND P0, PT, R8, 0x3, PT ;  /* 0x000000030800780c */ /* 0x000fda0003f05270 */
[----:B------:R-:W-:Y:S05]  /*02d0*/  @!P0 BRA `(.L_x_7) ;  /* 0x0000000000448947 */ /* 0x000fea0003800000 */
[----:B------:R-:W0:Y:S01]  /*02e0*/  S2UR UR5, SR_CgaCtaId ;  /* 0x00000000000579c3 */ /* 0x000e220000008800 */
[----:B------:R-:W-:Y:S01]  /*02f0*/  UMOV UR4, 0x400 ;  /* 0x0000040000047882 */ /* 0x000fe20000000000 */
[----:B------:R-:W-:-:S04]  /*0300*/  IADD3 R7, PT, PT, R7, 0x1, RZ ;  /* 0x0000000107077810 */ /* 0x000fc80007ffe0ff */
[----:B------:R-:W-:Y:S02]  /*0310*/  LOP3.LUT R7, R7, 0x3, RZ, 0xc0, !PT ;  /* 0x0000000307077812 */ /* 0x000fe400078ec0ff */
[----:B------:R-:W1:Y:S03]  /*0320*/  LDC.64 R8, c[0x0][0x388] ;  /* 0x0000e200ff087b82 */ /* 0x000e660000000a00 */
[----:B------:R-:W-:Y:S01]  /*0330*/  IMAD.MOV R11, RZ, RZ, -R7 ;  /* 0x000000ffff0b7224 */ /* 0x000fe200078e0a07 */
[----:B0-----:R-:W-:-:S06]  /*0340*/  ULEA UR4, UR5, UR4, 0x18 ;  /* 0x0000000405047291 */ /* 0x001fcc000f8ec0ff */
[C---:B------:R-:W-:Y:S01]  /*0350*/  LEA R10, R6.reuse, UR4, 0x1 ;  /* 0x00000004060a7c11 */ /* 0x040fe2000f8e08ff */
[----:B-1----:R-:W-:-:S04]  /*0360*/  IMAD.WIDE.U32 R8, R6, 0x2, R8 ;  /* 0x0000000206087825 */ /* 0x002fc800078e0008 */
[----:B------:R-:W-:-:S07]  /*0370*/  IMAD R6, R7, R3, R6 ;  /* 0x0000000307067224 */ /* 0x000fce00078e0206 */
.L_x_8:
[----:B------:R0:W2:Y:S01]  /*0380*/  LDG.E.U16.CONSTANT R7, desc[UR6][R8.64] ;  /* 0x0000000608077981 */ /* 0x0000a2000c1e9500 */
[----:B------:R-:W-:-:S05]  /*0390*/  VIADD R11, R11, 0x1 ;  /* 0x000000010b0b7836 */ /* 0x000fca0000000000 */
[----:B------:R-:W-:Y:S01]  /*03a0*/  ISETP.NE.AND P0, PT, R11, RZ, PT ;  /* 0x000000ff0b00720c */ /* 0x000fe20003f05270 */
[C---:B0-----:R-:W-:Y:S01]  /*03b0*/  IMAD.WIDE.U32 R8, R3.reuse, 0x2, R8 ;  /* 0x0000000203087825 */ /* 0x041fe200078e0008 */
[----:B--2---:R0:W-:Y:S03]  /*03c0*/  STS.U16 [R10], R7 ;  /* 0x000000070a007388 */ /* 0x0041e60000000400 */
[----:B0-----:R-:W-:-:S08]  /*03d0*/  IMAD R10, R3, 0x2, R10 ;  /* 0x00000002030a7824 */ /* 0x001fd000078e020a */
[----:B------:R-:W-:Y:S05]  /*03e0*/  @P0 BRA `(.L_x_8) ;  /* 0xfffffffc00e40947 */ /* 0x000fea000383ffff */
.L_x_7:
[----:B------:R-:W-:Y:S05]  /*03f0*/  BSYNC.RECONVERGENT B1 ;  /* 0x0000000000017941 */ /* 0x000fea0003800200 */
.L_x_6:
[----:B------:R-:W-:Y:S05]  /*0400*/  @!P1 BRA `(.L_x_5) ;  /* 0x00000000007c9947 */ /* 0x000fea0003800000 */
[----:B------:R-:W0:Y:S01]  /*0410*/  S2UR UR5, SR_CgaCtaId ;  /* 0x00000000000579c3 */ /* 0x000e220000008800 */
[----:B------:R-:W-:Y:S01]  /*0420*/  UMOV UR4, 0x400 ;  /* 0x0000040000047882 */ /* 0x000fe20000000000 */
[C-C-:B------:R-:W-:Y:S01]  /*0430*/  IMAD R7, R3.reuse, 0x2, R6.reuse ;  /* 0x0000000203077824 */ /* 0x140fe200078e0206 */
[----:B------:R-:W-:Y:S01]  /*0440*/  IADD3 R19, PT, PT, R6, R3, RZ ;  /* 0x0000000306137210 */ /* 0x000fe20007ffe0ff */
[----:B------:R-:W-:-:S04]  /*0450*/  IMAD R18, R3, 0x3, R6 ;  /* 0x0000000303127824 */ /* 0x000fc800078e0206 */
[----:B------:R-:W1:Y:S01]  /*0460*/  LDC.64 R8, c[0x0][0x388] ;  /* 0x0000e200ff087b82 */ /* 0x000e620000000a00 */
[----:B0-----:R-:W-:-:S06]  /*0470*/  ULEA UR4, UR5, UR4, 0x18 ;  /* 0x0000000405047291 */ /* 0x001fcc000f8ec0ff */
[----:B------:R-:W-:-:S07]  /*0480*/  LEA R20, R6, UR4, 0x1 ;  /* 0x0000000406147c11 */ /* 0x000fce000f8e08ff */
.L_x_9:
[----:B-1----:R-:W-:-:S04]  /*0490*/  IMAD.WIDE.U32 R10, R6, 0x2, R8 ;  /* 0x00000002060a7825 */ /* 0x002fc800078e0008 */
[--C-:B--2---:R-:W-:Y:S02]  /*04a0*/  IMAD.WIDE.U32 R12, R19, 0x2, R8.reuse ;  /* 0x00000002130c7825 */ /* 0x104fe400078e0008 */
[----:B------:R-:W2:Y:S02]  /*04b0*/  LDG.E.U16.CONSTANT R11, desc[UR6][R10.64] ;  /* 0x000000060a0b7981 */ /* 0x000ea4000c1e9500 */
[--C-:B------:R-:W-:Y:S02]  /*04c0*/  IMAD.WIDE.U32 R14, R7, 0x2, R8.reuse ;  /* 0x00000002070e7825 */ /* 0x100fe400078e0008 */
[----:B------:R-:W3:Y:S02]  /*04d0*/  LDG.E.U16.CONSTANT R12, desc[UR6][R12.64] ;  /* 0x000000060c0c7981 */ /* 0x000ee4000c1e9500 */
[----:B------:R-:W-:Y:S02]  /*04e0*/  IMAD.WIDE.U32 R16, R18, 0x2, R8 ;  /* 0x0000000212107825 */ /* 0x000fe400078e0008 */
[----:B------:R-:W4:Y:S04]  /*04f0*/  LDG.E.U16.CONSTANT R15, desc[UR6][R14.64] ;  /* 0x000000060e0f7981 */ /* 0x000f28000c1e9500 */
[----:B------:R-:W5:Y:S01]  /*0500*/  LDG.E.U16.CONSTANT R16, desc[UR6][R16.64] ;  /* 0x0000000610107981 */ /* 0x000f62000c1e9500 */
[----:B------:R-:W-:-:S02]  /*0510*/  IMAD R21, R3, 0x2, R20 ;  /* 0x0000000203157824 */ /* 0x000fc400078e0214 */
[C-C-:B------:R-:W-:Y:S02]  /*0520*/  IMAD R22, R3.reuse, 0x4, R20.reuse ;  /* 0x0000000403167824 */ /* 0x140fe400078e0214 */
[C---:B------:R-:W-:Y:S01]  /*0530*/  IMAD R23, R3.reuse, 0x6, R20 ;  /* 0x0000000603177824 */ /* 0x040fe200078e0214 */
[----:B------:R-:W-:-:S04]  /*0540*/  IADD3 R6, PT, PT, R3, R6, R3 ;  /* 0x0000000603067210 */ /* 0x000fc80007ffe003 */
[----:B------:R-:W-:-:S04]  /*0550*/  IADD3 R6, PT, PT, R3, R6, R3 ;  /* 0x0000000603067210 */ /* 0x000fc80007ffe003 */
[----:B------:R-:W-:Y:S01]  /*0560*/  ISETP.GE.AND P0, PT, R6, R5, PT ;  /* 0x000000050600720c */ /* 0x000fe20003f06270 */
[C---:B------:R-:W-:Y:S01]  /*0570*/  IMAD R7, R3.reuse, 0x4, R7 ;  /* 0x0000000403077824 */ /* 0x040fe200078e0207 */
[C---:B------:R-:W-:Y:S01]  /*0580*/  LEA R18, R3.reuse, R18, 0x2 ;  /* 0x0000001203127211 */ /* 0x040fe200078e10ff */
[C---:B------:R-:W-:Y:S01]  /*0590*/  IMAD R19, R3.reuse, 0x4, R19 ;  /* 0x0000000403137824 */ /* 0x040fe200078e0213 */
[----:B--2---:R0:W-:Y:S04]  /*05a0*/  STS.U16 [R20], R11 ;  /* 0x0000000b14007388 */ /* 0x0041e80000000400 */
[----:B---3--:R2:W-:Y:S04]  /*05b0*/  STS.U16 [R21], R12 ;  /* 0x0000000c15007388 */ /* 0x0085e80000000400 */
[----:B----4-:R2:W-:Y:S04]  /*05c0*/  STS.U16 [R22], R15 ;  /* 0x0000000f16007388 */ /* 0x0105e80000000400 */
[----:B-----5:R2:W-:Y:S01]  /*05d0*/  STS.U16 [R23], R16 ;  /* 0x0000001017007388 */ /* 0x0205e20000000400 */
[----:B0-----:R-:W-:Y:S01]  /*05e0*/  IMAD R20, R3, 0x8, R20 ;  /* 0x0000000803147824 */ /* 0x001fe200078e0214 */
[----:B------:R-:W-:Y:S06]  /*05f0*/  @!P0 BRA `(.L_x_9) ;  /* 0xfffffffc00a48947 */ /* 0x000fec000383ffff */
.L_x_5:
[----:B------:R-:W-:Y:S05]  /*0600*/  BSYNC.RECONVERGENT B0 ;  /* 0x0000000000007941 */ /* 0x000fea0003800200 */
.L_x_4:
[----:B------:R-:W-:Y:S01]  /*0610*/  SHF.R.S32.HI R3, RZ, 0x1f, R4 ;  /* 0x0000001fff037819 */ /* 0x000fe20000011404 */
[----:B------:R-:W-:Y:S01]  /*0620*/  BAR.SYNC.DEFER_BLOCKING 0x0 ;  /* 0x0000000000007b1d */ /* 0x000fe20000010000 */
[----:B------:R-:W-:Y:S02]  /*0630*/  PRMT R10, RZ, 0x7610, R10 ;  /* 0x00007610ff0a7816 */ /* 0x000fe4000000000a */
[----:B------:R-:W-:-:S03]  /*0640*/  LEA.HI R3, R3, R4, RZ, 0x3 ;  /* 0x0000000403037211 */ /* 0x000fc600078f18ff */
[----:B------:R-:W-:Y:S01]  /*0650*/  BSSY.RECONVERGENT B0, `(.L_x_10) ;  /* 0x0000098000007945 */ /* 0x000fe20003800200 */
[----:B------:R-:W-:-:S04]  /*0660*/  SHF.R.S32.HI R3, RZ, 0x3, R3 ;  /* 0x00000003ff037819 */ /* 0x000fc80000011403 */
[----:B------:R-:W-:-:S13]  /*0670*/  ISETP.GE.AND P0, PT, R0, R3, PT ;  /* 0x000000030000720c */ /* 0x000fda0003f06270 */
[----:B------:R-:W-:Y:S05]  /*0680*/  @P0 BRA `(.L_x_11) ;  /* 0x0000000800500947 */ /* 0x000fea0003800000 */
[----:B------:R-:W0:Y:S01]  /*0690*/  LDC.64 R8, c[0x0][0x390] ;  /* 0x0000e400ff087b82 */ /* 0x000e220000000a00 */
[----:B------:R-:W1:Y:S07]  /*06a0*/  S2R R14, SR_CgaCtaId ;  /* 0x00000000000e7919 */ /* 0x000e6e0000008800 */
[----:B--2---:R-:W2:Y:S08]  /*06b0*/  LDC R12, c[0x0][0x3a4] ;  /* 0x0000e900ff0c7b82 */ /* 0x004eb00000000800 */
[----:B------:R-:W3:Y:S01]  /*06c0*/  LDC.64 R6, c[0x0][0x380] ;  /* 0x0000e000ff067b82 */ /* 0x000ee20000000a00 */
[----:B0-----:R-:W-:-:S07]  /*06d0*/  IMAD.WIDE R8, R2, 0x2, R8 ;  /* 0x0000000202087825 */ /* 0x001fce00078e0208 */
[----:B------:R-:W0:Y:S01]  /*06e0*/  LDC.64 R4, c[0x0][0x388] ;  /* 0x0000e200ff047b82 */ /* 0x000e220000000a00 */
[----:B------:R4:W5:Y:S01]  /*06f0*/  LDG.E.U16.CONSTANT R11, desc[UR6][R8.64] ;  /* 0x00000006080b7981 */ /* 0x000962000c1e9500 */
[----:B------:R-:W-:Y:S01]  /*0700*/  MOV R13, 0x400 ;  /* 0x00000400000d7802 */ /* 0x000fe20000000f00 */
[----:B------:R-:W-:-:S03]  /*0710*/  IMAD.MOV.U32 R16, RZ, RZ, R0 ;  /* 0x000000ffff107224 */ /* 0x000fc600078e0000 */
[----:B-1----:R-:W-:Y:S01]  /*0720*/  LEA R13, R14, R13, 0x18 ;  /* 0x0000000d0e0d7211 */ /* 0x002fe200078ec0ff */
[----:B--2---:R-:W-:-:S07]  /*0730*/  IMAD R14, R2, R3, RZ ;  /* 0x00000003020e7224 */ /* 0x004fce00078e02ff */
.L_x_28:
[----:B------:R-:W-:Y:S01]  /*0740*/  IMAD.SHL.U32 R17, R16, 0x8, RZ ;  /* 0x0000000810117824 */ /* 0x000fe200078e00ff */
[----:B----4-:R-:W-:-:S03]  /*0750*/  IADD3 R9, PT, PT, R14, R16, RZ ;  /* 0x000000100e097210 */ /* 0x010fc60007ffe0ff */
[C---:B------:R-:W-:Y:S01]  /*0760*/  VIADD R19, R17.reuse, 0x1 ;  /* 0x0000000111137836 */ /* 0x040fe20000000000 */
[CC--:B------:R-:W-:Y:S01]  /*0770*/  ISETP.GE.AND P0, PT, R17.reuse, R12.reuse, PT ;  /* 0x0000000c1100720c */ /* 0x0c0fe20003f06270 */
[----:B------:R-:W-:Y:S02]  /*0780*/  VIADD R21, R17, 0x2 ;  /* 0x0000000211157836 */ /* 0x000fe40000000000 */
[----:B---3--:R-:W-:Y:S01]  /*0790*/  IMAD.WIDE R8, R9, 0x4, R6 ;  /* 0x0000000409087825 */ /* 0x008fe200078e0206 */
[-C--:B------:R-:W-:Y:S02]  /*07a0*/  ISETP.GE.AND P6, PT, R19, R12.reuse, PT ;  /* 0x0000000c1300720c */ /* 0x080fe40003fc6270 */
[C---:B------:R-:W-:Y:S01]  /*07b0*/  IADD3 R19, PT, PT, R17.reuse, 0x3, RZ ;  /* 0x0000000311137810 */ /* 0x040fe20007ffe0ff */
[----:B------:R-:W-:Y:S01]  /*07c0*/  VIADD R23, R17, 0x5 ;  /* 0x0000000511177836 */ /* 0x000fe20000000000 */
[-C--:B------:R-:W-:Y:S01]  /*07d0*/  ISETP.GE.AND P5, PT, R21, R12.reuse, PT ;  /* 0x0000000c1500720c */ /* 0x080fe20003fa6270 */
[----:B------:R-:W-:Y:S01]  /*07e0*/  VIADD R21, R17, 0x4 ;  /* 0x0000000411157836 */ /* 0x000fe20000000000 */
[-C--:B------:R-:W-:Y:S01]  /*07f0*/  ISETP.GE.AND P4, PT, R19, R12.reuse, PT ;  /* 0x0000000c1300720c */ /* 0x080fe20003f86270 */
[----:B------:R-:W-:Y:S01]  /*0800*/  VIADD R19, R17, 0x6 ;  /* 0x0000000611137836 */ /* 0x000fe20000000000 */
[----:B------:R-:W-:Y:S01]  /*0810*/  BSSY.RECONVERGENT B1, `(.L_x_12) ;  /* 0x0000013000017945 */ /* 0x000fe20003800200 */
[----:B-----5:R0:W5:Y:S01]  /*0820*/  LDG.E.CONSTANT R15, desc[UR6][R8.64] ;  /* 0x00000006080f7981 */ /* 0x020162000c1e9900 */
[-C--:B------:R-:W-:Y:S01]  /*0830*/  ISETP.GE.AND P3, PT, R21, R12.reuse, PT ;  /* 0x0000000c1500720c */ /* 0x080fe20003f66270 */
[----:B------:R-:W-:Y:S01]  /*0840*/  VIADD R25, R17, 0x7 ;  /* 0x0000000711197836 */ /* 0x000fe20000000000 */
[----:B------:R-:W-:-:S02]  /*0850*/  ISETP.GE.AND P2, PT, R23, R12, PT ;  /* 0x0000000c1700720c */ /* 0x000fc40003f46270 */
[----:B------:R-:W-:Y:S02]  /*0860*/  ISETP.GE.AND P1, PT, R19, R12, PT ;  /* 0x0000000c1300720c */ /* 0x000fe40003f26270 */
[----:B------:R-:W-:Y:S01]  /*0870*/  LEA R18, R16, R13, 0x4 ;  /* 0x0000000d10127211 */ /* 0x000fe200078e20ff */
[----:B0-----:R-:W-:Y:S01]  /*0880*/  IMAD.WIDE.U32 R8, R17, 0x2, R4 ;  /* 0x0000000211087825 */ /* 0x001fe200078e0004 */
[----:B------:R-:W-:Y:S09]  /*0890*/  @P0 BRA `(.L_x_13) ;  /* 0x0000000000280947 */ /* 0x000ff20003800000 */
[----:B------:R-:W-:-:S13]  /*08a0*/  ISETP.GT.U32.AND P0, PT, R17, 0x7ff, PT ;  /* 0x000007ff1100780c */ /* 0x000fda0003f04070 */
[----:B------:R-:W0:Y:S04]  /*08b0*/  @!P0 LDS.U16 R23, [R18] ;  /* 0x0000000012178984 */ /* 0x000e280000000400 */
[----:B------:R-:W0:Y:S01]  /*08c0*/  @P0 LDG.E.U16.CONSTANT R23, desc[UR6][R8.64] ;  /* 0x0000000608170981 */ /* 0x000e22000c1e9500 */
[----:B-----5:R-:W-:Y:S01]  /*08d0*/  LOP3.LUT R19, R15, 0xf, RZ, 0xc0, !PT ;  /* 0x0000000f0f137812 */ /* 0x020fe200078ec0ff */
[----:B------:R-:W-:-:S05]  /*08e0*/  HADD2.F32 R21, -RZ, R11.H0_H0 ;  /* 0x2000000bff157230 */ /* 0x000fca0000004100 */
[----:B------:R-:W1:Y:S02]  /*08f0*/  I2F.U16 R19, R19 ;  /* 0x0000001300137306 */ /* 0x000e640000101000 */
[----:B-1----:R-:W-:-:S04]  /*0900*/  FADD R20, R19, -7.5 ;  /* 0xc0f0000013147421 */ /* 0x002fc80000000000 */
[----:B------:R-:W-:-:S05]  /*0910*/  FMUL R20, R20, R21 ;  /* 0x0000001514147220 */ /* 0x000fca0000400000 */
[----:B------:R-:W-:-:S05]  /*0920*/  F2FP.F16.F32.PACK_AB R20, RZ, R20 ;  /* 0x00000014ff14723e */ /* 0x000fca00000000ff */
[----:B0-----:R-:W-:-:S07]  /*0930*/  HFMA2 R10, R20.H0_H0, R23.H0_H0, R10.H0_H0 ;  /* 0x20000017140a7231 */ /* 0x001fce000004080a */
.L_x_13:
[----:B------:R-:W-:Y:S05]  /*0940*/  BSYNC.RECONVERGENT B1 ;  /* 0x0000000000017941 */ /* 0x000fea0003800200 */
.L_x_12:
[----:B------:R-:W-:Y:S01]  /*0950*/  BSSY.RECONVERGENT B1, `(.L_x_14) ;  /* 0x0000010000017945 */ /* 0x000fe20003800200 */
[----:B------:R-:W-:Y:S01]  /*0960*/  ISETP.GE.AND P0, PT, R25, R12, PT ;  /* 0x0000000c1900720c */ /* 0x000fe20003f06270 */
[----:B------:R-:W-:Y:S02]  /*0970*/  VIADD R16, R16, 0x20 ;  /* 0x0000002010107836 */ /* 0x000fe40000000000 */
[----:B------:R-:W-:Y:S10]  /*0980*/  @P6 BRA `(.L_x_15) ;  /* 0x0000000000306947 */ /* 0x000ff40003800000 */
[----:B------:R-:W-:-:S13]  /*0990*/  ISETP.GE.U32.AND P6, PT, R17, 0x7ff, PT ;  /* 0x000007ff1100780c */ /* 0x000fda0003fc6070 */
[----:B------:R-:W2:Y:S01]  /*09a0*/  @P6 LDG.E.U16.CONSTANT R21, desc[UR6][R8.64+0x2] ;  /* 0x0000020608156981 */ /* 0x000ea2000c1e9500 */
[----:B-----5:R-:W-:Y:S01]  /*09b0*/  LOP3.LUT R19, R15, 0xf0, RZ, 0xc0, !PT ;  /* 0x000000f00f137812 */ /* 0x020fe200078ec0ff */
[----:B------:R-:W-:-:S03]  /*09c0*/  HADD2.F32 R20, -RZ, R11.H0_H0 ;  /* 0x2000000bff147230 */ /* 0x000fc60000004100 */
[----:B------:R-:W-:-:S04]  /*09d0*/  SHF.R.U32.HI R19, RZ, 0x4, R19 ;  /* 0x00000004ff137819 */ /* 0x000fc80000011613 */
[----:B------:R-:W-:-:S04]  /*09e0*/  LOP3.LUT R19, R19, 0xffff, RZ, 0xc0, !PT ;  /* 0x0000ffff13137812 */ /* 0x000fc800078ec0ff */
[----:B------:R-:W-:-:S05]  /*09f0*/  I2FP.F32.U32 R19, R19 ;  /* 0x0000001300137245 */ /* 0x000fca0000201000 */
[----:B------:R-:W-:-:S04]  /*0a00*/  FADD R19, R19, -7.5 ;  /* 0xc0f0000013137421 */ /* 0x000fc80000000000 */
[----:B------:R-:W-:-:S05]  /*0a10*/  FMUL R19, R20, R19 ;  /* 0x0000001314137220 */ /* 0x000fca0000400000 */
[----:B------:R-:W-:Y:S01]  /*0a20*/  F2FP.F16.F32.PACK_AB R19, RZ, R19 ;  /* 0x00000013ff13723e */ /* 0x000fe200000000ff */
[----:B------:R-:W2:Y:S04]  /*0a30*/  @!P6 LDS.U16 R21, [R18+0x2] ;  /* 0x000002001215e984 */ /* 0x000ea80000000400 */
[----:B--2---:R-:W-:-:S07]  /*0a40*/  HFMA2 R10, R19.H0_H0, R21.H0_H0, R10.H0_H0 ;  /* 0x20000015130a7231 */ /* 0x004fce000004080a */
.L_x_15:
[----:B------:R-:W-:Y:S05]  /*0a50*/  BSYNC.RECONVERGENT B1 ;  /* 0x0000000000017941 */ /* 0x000fea0003800200 */
.L_x_14:
[----:B------:R-:W-:Y:S01]  /*0a60*/  BSSY.RECONVERGENT B1, `(.L_x_16) ;  /* 0x000000f000017945 */ /* 0x000fe20003800200 */
[----:B------:R-:W-:-:S03]  /*0a70*/  ISETP.GE.AND P6, PT, R16, R3, PT ;  /* 0x000000031000720c */ /* 0x000fc60003fc6270 */
[----:B------:R-:W-:Y:S10]  /*0a80*/  @P5 BRA `(.L_x_17) ;  /* 0x0000000000305947 */ /* 0x000ff40003800000 */
[----:B------:R-:W-:-:S13]  /*0a90*/  ISETP.GE.U32.AND P5, PT, R17, 0x7fe, PT ;  /* 0x000007fe1100780c */ /* 0x000fda0003fa6070 */
[----:B------:R-:W2:Y:S01]  /*0aa0*/  @P5 LDG.E.U16.CONSTANT R21, desc[UR6][R8.64+0x4] ;  /* 0x0000040608155981 */ /* 0x000ea2000c1e9500 */
[----:B-----5:R-:W-:Y:S01]  /*0ab0*/  LOP3.LUT R19, R15, 0xffff, RZ, 0xc0, !PT ;  /* 0x0000ffff0f137812 */ /* 0x020fe200078ec0ff */
[----:B------:R-:W-:-:S03]  /*0ac0*/  HADD2.F32 R23, -RZ, R11.H0_H0 ;  /* 0x2000000bff177230 */ /* 0x000fc60000004100 */
[----:B------:R-:W-:-:S04]  /*0ad0*/  SHF.R.U32.HI R19, RZ, 0x8, R19 ;  /* 0x00000008ff137819 */ /* 0x000fc80000011613 */
[----:B------:R-:W-:-:S06]  /*0ae0*/  LOP3.LUT R19, R19, 0xf, RZ, 0xc0, !PT ;  /* 0x0000000f13137812 */ /* 0x000fcc00078ec0ff */
[----:B------:R-:W0:Y:S02]  /*0af0*/  I2F.U16 R19, R19 ;  /* 0x0000001300137306 */ /* 0x000e240000101000 */
[----:B0-----:R-:W-:-:S04]  /*0b00*/  FADD R20, R19, -7.5 ;  /* 0xc0f0000013147421 */ /* 0x001fc80000000000 */
[----:B------:R-:W-:-:S05]  /*0b10*/  FMUL R20, R23, R20 ;  /* 0x0000001417147220 */ /* 0x000fca0000400000 */
[----:B------:R-:W-:Y:S01]  /*0b20*/  F2FP.F16.F32.PACK_AB R20, RZ, R20 ;  /* 0x00000014ff14723e */ /* 0x000fe200000000ff */
[----:B------:R-:W2:Y:S04]  /*0b30*/  @!P5 LDS.U16 R21, [R18+0x4] ;  /* 0x000004001215d984 */ /* 0x000ea80000000400 */
[----:B--2---:R-:W-:-:S07]  /*0b40*/  HFMA2 R10, R20.H0_H0, R21.H0_H0, R10.H0_H0 ;  /* 0x20000015140a7231 */ /* 0x004fce000004080a */
.L_x_17:
[----:B------:R-:W-:Y:S05]  /*0b50*/  BSYNC.RECONVERGENT B1 ;  /* 0x0000000000017941 */ /* 0x000fea0003800200 */
.L_x_16:
[----:B------:R-:W-:Y:S04]  /*0b60*/  BSSY.RECONVERGENT B1, `(.L_x_18) ;  /* 0x000000e000017945 */ /* 0x000fe80003800200 */
[----:B------:R-:W-:Y:S05]  /*0b70*/  @P4 BRA `(.L_x_19) ;  /* 0x0000000000304947 */ /* 0x000fea0003800000 */
        /* <DEDUP_REMOVED lines=12> */
.L_x_19:
[----:B------:R-:W-:Y:S05]  /*0c40*/  BSYNC.RECONVERGENT B1 ;  /* 0x0000000000017941 */ /* 0x000fea0003800200 */
.L_x_18:
[----:B------:R-:W-:Y:S04]  /*0c50*/  BSSY.RECONVERGENT B1, `(.L_x_20) ;  /* 0x000000d000017945 */ /* 0x000fe80003800200 */
[----:B------:R-:W-:Y:S05]  /*0c60*/  @P3 BRA `(.L_x_21) ;  /* 0x00000000002c3947 */ /* 0x000fea0003800000 */
[----:B------:R-:W-:-:S13]  /*0c70*/  ISETP.GE.U32.AND P3, PT, R17, 0x7fc, PT ;  /* 0x000007fc1100780c */ /* 0x000fda0003f66070 */
[----:B------:R-:W2:Y:S01]  /*0c80*/  @P3 LDG.E.U16.CONSTANT R21, desc[UR6][R8.64+0x8] ;  /* 0x0000080608153981 */ /* 0x000ea2000c1e9500 */
[----:B-----5:R-:W-:Y:S01]  /*0c90*/  PRMT R19, R15, 0x7632, R19 ;  /* 0x000076320f137816 */ /* 0x020fe20000000013 */
[----:B------:R-:W-:-:S03]  /*0ca0*/  HADD2.F32 R23, -RZ, R11.H0_H0 ;  /* 0x2000000bff177230 */ /* 0x000fc60000004100 */
[----:B------:R-:W-:-:S06]  /*0cb0*/  LOP3.LUT R19, R19, 0xf, RZ, 0xc0, !PT ;  /* 0x0000000f13137812 */ /* 0x000fcc00078ec0ff */
[----:B------:R-:W0:Y:S02]  /*0cc0*/  I2F.U16 R19, R19 ;  /* 0x0000001300137306 */ /* 0x000e240000101000 */
[----:B0-----:R-:W-:-:S04]  /*0cd0*/  FADD R20, R19, -7.5 ;  /* 0xc0f0000013147421 */ /* 0x001fc80000000000 */
[----:B------:R-:W-:-:S05]  /*0ce0*/  FMUL R20, R23, R20 ;  /* 0x0000001417147220 */ /* 0x000fca0000400000 */
[----:B------:R-:W-:Y:S01]  /*0cf0*/  F2FP.F16.F32.PACK_AB R20, RZ, R20 ;  /* 0x00000014ff14723e */ /* 0x000fe200000000ff */
[----:B------:R-:W2:Y:S04]  /*0d00*/  @!P3 LDS.U16 R21, [R18+0x8] ;  /* 0x000008001215b984 */ /* 0x000ea80000000400 */
[----:B--2---:R-:W-:-:S07]  /*0d10*/  HFMA2 R10, R20.H0_H0, R21.H0_H0, R10.H0_H0 ;  /* 0x20000015140a7231 */ /* 0x004fce000004080a */
.L_x_21:
[----:B------:R-:W-:Y:S05]  /*0d20*/  BSYNC.RECONVERGENT B1 ;  /* 0x0000000000017941 */ /* 0x000fea0003800200 */
.L_x_20:
[----:B------:R-:W-:Y:S04]  /*0d30*/  BSSY.RECONVERGENT B1, `(.L_x_22) ;  /* 0x000000d000017945 */ /* 0x000fe80003800200 */
[----:B------:R-:W-:Y:S05]  /*0d40*/  @P2 BRA `(.L_x_23) ;  /* 0x00000000002c2947 */ /* 0x000fea0003800000 */
[----:B------:R-:W-:-:S13]  /*0d50*/  ISETP.GE.U32.AND P2, PT, R17, 0x7fb, PT ;  /* 0x000007fb1100780c */ /* 0x000fda0003f46070 */
[----:B------:R-:W2:Y:S01]  /*0d60*/  @P2 LDG.E.U16.CONSTANT R21, desc[UR6][R8.64+0xa] ;  /* 0x00000a0608152981 */ /* 0x000ea2000c1e9500 */
[----:B-----5:R-:W-:Y:S01]  /*0d70*/  SHF.R.U32.HI R19, RZ, 0x14, R15 ;  /* 0x00000014ff137819 */ /* 0x020fe2000001160f */
        /* <DEDUP_REMOVED lines=8> */
.L_x_23:
[----:B------:R-:W-:Y:S05]  /*0e00*/  BSYNC.RECONVERGENT B1 ;  /* 0x0000000000017941 */ /* 0x000fea0003800200 */
.L_x_22:
        /* <DEDUP_REMOVED lines=13> */
.L_x_25:
[----:B------:R-:W-:Y:S05]  /*0ee0*/  BSYNC.RECONVERGENT B1 ;  /* 0x0000000000017941 */ /* 0x000fea0003800200 */
.L_x_24:
[----:B------:R-:W-:Y:S04]  /*0ef0*/  BSSY.RECONVERGENT B1, `(.L_x_26) ;  /* 0x000000c000017945 */ /* 0x000fe80003800200 */
[----:B------:R-:W-:Y:S05]  /*0f00*/  @P0 BRA `(.L_x_27) ;  /* 0x0000000000280947 */ /* 0x000fea0003800000 */
[----:B------:R-:W-:-:S13]  /*0f10*/  ISETP.GE.U32.AND P0, PT, R17, 0x7f9, PT ;  /* 0x000007f91100780c */ /* 0x000fda0003f06070 */
[----:B------:R-:W2:Y:S01]  /*0f20*/  @P0 LDG.E.U16.CONSTANT R17, desc[UR6][R8.64+0xe] ;  /* 0x00000e0608110981 */ /* 0x000ea2000c1e9500 */
[----:B-----5:R-:W-:Y:S01]  /*0f30*/  SHF.R.U32.HI R15, RZ, 0x1c, R15 ;  /* 0x0000001cff0f7819 */ /* 0x020fe2000001160f */
[----:B------:R-:W-:-:S03]  /*0f40*/  HADD2.F32 R20, -RZ, R11.H0_H0 ;  /* 0x2000000bff147230 */ /* 0x000fc60000004100 */
[----:B------:R-:W-:-:S05]  /*0f50*/  I2FP.F32.U32 R15, R15 ;  /* 0x0000000f000f7245 */ /* 0x000fca0000201000 */
[----:B------:R-:W-:-:S04]  /*0f60*/  FADD R15, R15, -7.5 ;  /* 0xc0f000000f0f7421 */ /* 0x000fc80000000000 */
[----:B------:R-:W-:-:S05]  /*0f70*/  FMUL R15, R20, R15 ;  /* 0x0000000f140f7220 */ /* 0x000fca0000400000 */
[----:B------:R-:W-:Y:S01]  /*0f80*/  F2FP.F16.F32.PACK_AB R15, RZ, R15 ;  /* 0x0000000fff0f723e */ /* 0x000fe200000000ff */
[----:B------:R-:W2:Y:S04]  /*0f90*/  @!P0 LDS.U16 R17, [R18+0xe] ;  /* 0x00000e0012118984 */ /* 0x000ea80000000400 */
[----:B--2---:R-:W-:-:S07]  /*0fa0*/  HFMA2 R10, R15.H0_H0, R17.H0_H0, R10.H0_H0 ;  /* 0x200000110f0a7231 */ /* 0x004fce000004080a */
.L_x_27:
[----:B------:R-:W-:Y:S05]  /*0fb0*/  BSYNC.RECONVERGENT B1 ;  /* 0x0000000000017941 */ /* 0x000fea0003800200 */
.L_x_26:
[----:B------:R-:W-:Y:S05]  /*0fc0*/  @!P6 BRA `(.L_x_28) ;  /* 0xfffffff400dce947 */ /* 0x000fea000383ffff */
.L_x_11:
[----:B------:R-:W-:Y:S05]  /*0fd0*/  BSYNC.RECONVERGENT B0 ;  /* 0x0000000000007941 */ /* 0x000fea0003800200 */
.L_x_10:
[----:B------:R-:W-:Y:S02]  /*0fe0*/  PRMT R10, R10, 0x5410, R10 ;  /* 0x000054100a0a7816 */ /* 0x000fe4000000000a */
[----:B------:R-:W-:-:S03]  /*0ff0*/  ISETP.NE.AND P0, PT, R0, RZ, PT ;  /* 0x000000ff0000720c */ /* 0x000fc60003f05270 */
[----:B------:R-:W0:Y:S02]  /*1000*/  SHFL.DOWN PT, R3, R10, 0x10, 0x1f ;  /* 0x0a001f000a037f89 */ /* 0x000e2400000e0000 */
        /* <DEDUP_REMOVED lines=9> */
[----:B------:R-:W3:Y:S01]  /*10a0*/  LDC.64 R4, c[0x0][0x398] ;  /* 0x0000e600ff047b82 */ /* 0x000ee20000000a00 */
[----:B-1----:R-:W-:Y:S02]  /*10b0*/  HADD2 R7, R6.H0_H0, R7.H0_H0 ;  /* 0x2000000706077230 */ /* 0x002fe40000000800 */
[----:B---3--:R-:W-:-:S05]  /*10c0*/  IMAD.WIDE R2, R2, 0x2, R4 ;  /* 0x0000000202027825 */ /* 0x008fca00078e0204 */
[----:B------:R-:W-:Y:S01]  /*10d0*/  STG.E.U16 desc[UR6][R2.64], R7 ;  /* 0x0000000702007986 */ /* 0x000fe2000c101506 */
[----:B------:R-:W-:Y:S05]  /*10e0*/  EXIT ;  /* 0x000000000000794d */ /* 0x000fea0003800000 */
.L_x_29:
        /* <DEDUP_REMOVED lines=9> */
.L_x_31:


//--------------------- .nv.shared._ZN12warp_kernels15multi_warp_gemvEPKjPK6__halfS4_PS2_iii --------------------------
	.section	.nv.shared._ZN12warp_kernels15multi_warp_gemvEPKjPK6__halfS4_PS2_iii,"aw",@nobits
	.sectionflags	@""
	.align	2
.nv.shared._ZN12warp_kernels15multi_warp_gemvEPKjPK6__halfS4_PS2_iii:
	.zero		1088


//--------------------- .nv.shared.reserved.0     --------------------------
	.section	.nv.shared.reserved.0,"aw",@nobits
	.weak		__nv_reservedSMEM_offset_0_alias
	.size		__nv_reservedSMEM_offset_0_alias, 0, 64
	.other		__nv_reservedSMEM_offset_0_alias,@"STO_CUDA_RESERVED_SHARED STV_DEFAULT"
__nv_reservedSMEM_offset_0_alias:
	.zero		0
	.zero		64


//--------------------- .nv.shared._ZN12warp_kernels21warp_cooperative_gemvEPKjPK6__halfS4_PS2_ii --------------------------
	.section	.nv.shared._ZN12warp_kernels21warp_cooperative_gemvEPKjPK6__halfS4_PS2_ii,"aw",@nobits
	.sectionflags	@""
	.align	2
.nv.shared._ZN12warp_kernels21warp_cooperative_gemvEPKjPK6__halfS4_PS2_ii:
	.zero		5120


//--------------------- .nv.constant0._ZN12warp_kernels15multi_warp_gemvEPKjPK6__halfS4_PS2_iii --------------------------
	.section	.nv.constant0._ZN12warp_kernels15multi_warp_gemvEPKjPK6__halfS4_PS2_iii,"a",@progbits
	.sectionflags	@""
	.align	4
.nv.constant0._ZN12warp_kernels15multi_warp_gemvEPKjPK6__halfS4_PS2_iii:
	.zero		940


//--------------------- .nv.constant0._ZN12warp_kernels21warp_cooperative_gemvEPKjPK6__halfS4_PS2_ii --------------------------
	.section	.nv.constant0._ZN12warp_kernels21warp_cooperative_gemvEPKjPK6__halfS4_PS2_ii,"a",@progbits
	.sectionflags	@""
	.align	4
.nv.constant0._ZN12warp_kernels21warp_cooperative_gemvEPKjPK6__halfS4_PS2_ii:
	.zero		936


//--------------------- SYMBOLS --------------------------

	.type		.nv.reservedSmem.offset0,@object
	.size		.nv.reservedSmem.offset0,0x4
	.type		.nv.reservedSmem.cap,@object
	.size		.nv.reservedSmem.cap,0x4
